	.headerflags	@"EF_CUDA_TEXMODE_UNIFIED EF_CUDA_64BIT_ADDRESS EF_CUDA_ACCELERATORS EF_CUDA_SM90 EF_CUDA_VIRTUAL_SM(EF_CUDA_SM90)"
	.elftype	@"ET_EXEC"


//--------------------- .nv.info                  --------------------------
	.section	.nv.info,"",@"SHT_CUDA_INFO"
	.align	4


	//----- nvinfo : EIATTR_REGCOUNT
	.align		4
        /*0000*/ 	.byte	0x04, 0x2f
        /*0002*/ 	.short	(.L_3 - .L_2)
	.align		4
.L_2:
        /*0004*/ 	.word	index@(triton_poi_fused_pixel_shuffle_16)
        /*0008*/ 	.word	0x00000038


	//----- nvinfo : EIATTR_MIN_STACK_SIZE
	.align		4
.L_3:
        /*000c*/ 	.byte	0x04, 0x12
        /*000e*/ 	.short	(.L_5 - .L_4)
	.align		4
.L_4:
        /*0010*/ 	.word	index@(triton_poi_fused_pixel_shuffle_16)
        /*0014*/ 	.word	0x00000000


	//----- nvinfo : EIATTR_FRAME_SIZE
	.align		4
.L_5:
        /*0018*/ 	.byte	0x04, 0x11
        /*001a*/ 	.short	(.L_7 - .L_6)
	.align		4
.L_6:
        /*001c*/ 	.word	index@(triton_poi_fused_pixel_shuffle_16)
        /*0020*/ 	.word	0x00000000


	//----- nvinfo : EIATTR_MIN_STACK_SIZE
	.align		4
.L_7:
        /*0024*/ 	.byte	0x04, 0x12
        /*0026*/ 	.short	(.L_9 - .L_8)
	.align		4
.L_8:
        /*0028*/ 	.word	index@(triton_poi_fused_pixel_shuffle_16)
        /*002c*/ 	.word	0x00000000
.L_9:


//--------------------- .nv.info.triton_poi_fused_pixel_shuffle_16 --------------------------
	.section	.nv.info.triton_poi_fused_pixel_shuffle_16,"",@"SHT_CUDA_INFO"
	.sectionflags	@""
	.align	4


	//----- nvinfo : EIATTR_CUDA_API_VERSION
	.align		4
        /*0000*/ 	.byte	0x04, 0x37
        /*0002*/ 	.short	(.L_11 - .L_10)
.L_10:
        /*0004*/ 	.word	0x0000007c


	//----- nvinfo : EIATTR_KPARAM_INFO
	.align		4
.L_11:
        /*0008*/ 	.byte	0x04, 0x17
        /*000a*/ 	.short	(.L_13 - .L_12)
.L_12:
        /*000c*/ 	.word	0x00000000
        /*0010*/ 	.short	0x0007
        /*0012*/ 	.short	0x0034
        /*0014*/ 	.byte	0x00, 0xf0, 0x11, 0x00


	//----- nvinfo : EIATTR_KPARAM_INFO
	.align		4
.L_13:
        /*0018*/ 	.byte	0x04, 0x17
        /*001a*/ 	.short	(.L_15 - .L_14)
.L_14:
        /*001c*/ 	.word	0x00000000
        /*0020*/ 	.short	0x0006
        /*0022*/ 	.short	0x0030
        /*0024*/ 	.byte	0x00, 0xf0, 0x11, 0x00


	//----- nvinfo : EIATTR_KPARAM_INFO
	.align		4
.L_15:
        /*0028*/ 	.byte	0x04, 0x17
        /*002a*/ 	.short	(.L_17 - .L_16)
.L_16:
        /*002c*/ 	.word	0x00000000
        /*0030*/ 	.short	0x0005
        /*0032*/ 	.short	0x0028
        /*0034*/ 	.byte	0x00, 0xf4, 0x21, 0x00


	//----- nvinfo : EIATTR_KPARAM_INFO
	.align		4
.L_17:
        /*0038*/ 	.byte	0x04, 0x17
        /*003a*/ 	.short	(.L_19 - .L_18)
.L_18:
        /*003c*/ 	.word	0x00000000
        /*0040*/ 	.short	0x0004
        /*0042*/ 	.short	0x0020
        /*0044*/ 	.byte	0x00, 0xf4, 0x21, 0x00


	//----- nvinfo : EIATTR_KPARAM_INFO
	.align		4
.L_19:
        /*0048*/ 	.byte	0x04, 0x17
        /*004a*/ 	.short	(.L_21 - .L_20)
.L_20:
        /*004c*/ 	.word	0x00000000
        /*0050*/ 	.short	0x0003
        /*0052*/ 	.short	0x0018
        /*0054*/ 	.byte	0x00, 0xf4, 0x21, 0x00


	//----- nvinfo : EIATTR_KPARAM_INFO
	.align		4
.L_21:
        /*0058*/ 	.byte	0x04, 0x17
        /*005a*/ 	.short	(.L_23 - .L_22)
.L_22:
        /*005c*/ 	.word	0x00000000
        /*0060*/ 	.short	0x0002
        /*0062*/ 	.short	0x0010
        /*0064*/ 	.byte	0x00, 0xf4, 0x21, 0x00


	//----- nvinfo : EIATTR_KPARAM_INFO
	.align		4
.L_23:
        /*0068*/ 	.byte	0x04, 0x17
        /*006a*/ 	.short	(.L_25 - .L_24)
.L_24:
        /*006c*/ 	.word	0x00000000
        /*0070*/ 	.short	0x0001
        /*0072*/ 	.short	0x0008
        /*0074*/ 	.byte	0x00, 0xf4, 0x21, 0x00


	//----- nvinfo : EIATTR_KPARAM_INFO
	.align		4
.L_25:
        /*0078*/ 	.byte	0x04, 0x17
        /*007a*/ 	.short	(.L_27 - .L_26)
.L_26:
        /*007c*/ 	.word	0x00000000
        /*0080*/ 	.short	0x0000
        /*0082*/ 	.short	0x0000
        /*0084*/ 	.byte	0x00, 0xf4, 0x21, 0x00


	//----- nvinfo : EIATTR_SPARSE_MMA_MASK
	.align		4
.L_27:
        /*0088*/ 	.byte	0x03, 0x50
        /*008a*/ 	.short	0x0000


	//----- nvinfo : EIATTR_MAXREG_COUNT
	.align		4
        /*008c*/ 	.byte	0x03, 0x1b
        /*008e*/ 	.short	0x00ff


	//----- nvinfo : EIATTR_EXIT_INSTR_OFFSETS
	.align		4
        /*0090*/ 	.byte	0x04, 0x1c
        /*0092*/ 	.short	(.L_29 - .L_28)


	//   ....[0]....
.L_28:
        /*0094*/ 	.word	0x00001fe0


	//   ....[1]....
        /*0098*/ 	.word	0x00002000


	//----- nvinfo : EIATTR_REQNTID
	.align		4
.L_29:
        /*009c*/ 	.byte	0x04, 0x10
        /*009e*/ 	.short	(.L_31 - .L_30)
.L_30:
        /*00a0*/ 	.word	0x00000100
        /*00a4*/ 	.word	0x00000001
        /*00a8*/ 	.word	0x00000001


	//----- nvinfo : EIATTR_CBANK_PARAM_SIZE
	.align		4
.L_31:
        /*00ac*/ 	.byte	0x03, 0x19
        /*00ae*/ 	.short	0x0038


	//----- nvinfo : EIATTR_PARAM_CBANK
	.align		4
        /*00b0*/ 	.byte	0x04, 0x0a
        /*00b2*/ 	.short	(.L_33 - .L_32)
	.align		4
.L_32:
        /*00b4*/ 	.word	index@(.nv.constant0.triton_poi_fused_pixel_shuffle_16)
        /*00b8*/ 	.short	0x0210
        /*00ba*/ 	.short	0x0038


	//----- nvinfo : EIATTR_SW_WAR
	.align		4
.L_33:
        /*00bc*/ 	.byte	0x04, 0x36
        /*00be*/ 	.short	(.L_35 - .L_34)
.L_34:
        /*00c0*/ 	.word	0x00000008
.L_35:


//--------------------- .nv.callgraph             --------------------------
	.section	.nv.callgraph,"",@"SHT_CUDA_CALLGRAPH"
	.align	4
	.sectionentsize	8
	.align		4
        /*0000*/ 	.word	0x00000000
	.align		4
        /*0004*/ 	.word	0xffffffff
	.align		4
        /*0008*/ 	.word	0x00000000
	.align		4
        /*000c*/ 	.word	0xfffffffe
	.align		4
        /*0010*/ 	.word	0x00000000
	.align		4
        /*0014*/ 	.word	0xfffffffd
	.align		4
        /*0018*/ 	.word	0x00000000
	.align		4
        /*001c*/ 	.word	0xfffffffc


//--------------------- .nv.constant4             --------------------------
	.section	.nv.constant4,"a",@progbits
	.align	8
	.align		8
.nv.constant4:
        /*0000*/ 	.dword	_$_str
	.align		8
        /*0008*/ 	.dword	_$_str_$_2


//--------------------- .text.triton_poi_fused_pixel_shuffle_16 --------------------------
	.section	.text.triton_poi_fused_pixel_shuffle_16,"ax",@progbits
	.sectionflags	@"SHF_BARRIERS=1"
	.align	128
        .global         triton_poi_fused_pixel_shuffle_16
        .type           triton_poi_fused_pixel_shuffle_16,@function
        .size           triton_poi_fused_pixel_shuffle_16,(.L_x_1 - triton_poi_fused_pixel_shuffle_16)
        .other          triton_poi_fused_pixel_shuffle_16,@"STO_CUDA_ENTRY STV_DEFAULT"
triton_poi_fused_pixel_shuffle_16:
.text.triton_poi_fused_pixel_shuffle_16:
[----:B------:R-:W0:Y:S01]  /*0000*/  LDC R1, c[0x0][0x28] ;  /* 0x00000a00ff017b82 */ /* 0x000e220000000800 */
[----:B------:R-:W1:Y:S01]  /*0010*/  S2R R0, SR_CTAID.Y ;  /* 0x0000000000007919 */ /* 0x000e620000002600 */
[----:B------:R-:W-:Y:S01]  /*0020*/  ULDC.64 UR6, c[0x0][0x208] ;  /* 0x0000820000067ab9 */ /* 0x000fe20000000a00 */
[----:B------:R-:W-:Y:S02]  /*0030*/  CS2R R20, SRZ ;  /* 0x0000000000147805 */ /* 0x000fe4000001ff00 */
[----:B------:R-:W-:Y:S01]  /*0040*/  CS2R R22, SRZ ;  /* 0x0000000000167805 */ /* 0x000fe2000001ff00 */
[----:B------:R-:W2:Y:S01]  /*0050*/  S2R R34, SR_TID.X ;  /* 0x0000000000227919 */ /* 0x000ea20000002100 */
[----:B------:R-:W-:Y:S02]  /*0060*/  CS2R R16, SRZ ;  /* 0x0000000000107805 */ /* 0x000fe4000001ff00 */
[----:B------:R-:W-:Y:S01]  /*0070*/  CS2R R18, SRZ ;  /* 0x0000000000127805 */ /* 0x000fe2000001ff00 */
[----:B------:R-:W3:Y:S01]  /*0080*/  S2R R9, SR_CTAID.X ;  /* 0x0000000000097919 */ /* 0x000ee20000002500 */
[----:B------:R-:W4:Y:S01]  /*0090*/  S2UR UR5, SR_CgaCtaId ;  /* 0x00000000000579c3 */ /* 0x000f220000008800 */
[----:B------:R-:W-:-:S07]  /*00a0*/  UMOV UR4, 0x400 ;  /* 0x0000040000047882 */ /* 0x000fce0000000000 */
[----:B------:R-:W5:Y:S08]  /*00b0*/  LDC.64 R36, c[0x0][0x218] ;  /* 0x00008600ff247b82 */ /* 0x000f700000000a00 */
[----:B------:R-:W3:Y:S01]  /*00c0*/  LDC.64 R46, c[0x0][0x220] ;  /* 0x00008800ff2e7b82 */ /* 0x000ee20000000a00 */
[----:B-1----:R-:W-:Y:S01]  /*00d0*/  IMAD.SHL.U32 R4, R0, 0x200, RZ ;  /* 0x0000020000047824 */ /* 0x002fe200078e00ff */
[----:B------:R-:W-:Y:S01]  /*00e0*/  SHF.R.S32.HI R25, RZ, 0x16, R0 ;  /* 0x00000016ff197819 */ /* 0x000fe20000011400 */
[----:B--2---:R-:W-:-:S03]  /*00f0*/  IMAD.SHL.U32 R35, R34, 0x4, RZ ;  /* 0x0000000422237824 */ /* 0x004fc600078e00ff */
[----:B------:R-:W-:Y:S02]  /*0100*/  SGXT R25, R25, 0x1 ;  /* 0x000000011919781a */ /* 0x000fe40000000200 */
[----:B------:R-:W-:-:S04]  /*0110*/  LOP3.LUT R0, R4, 0x1fc, R35, 0xf8, !PT ;  /* 0x000001fc04007812 */ /* 0x000fc800078ef823 */
[CC--:B------:R-:W-:Y:S02]  /*0120*/  LEA.HI R2, R25.reuse, R0.reuse, RZ, 0x3 ;  /* 0x0000000019027211 */ /* 0x0c0fe400078f18ff */
[CC--:B------:R-:W-:Y:S02]  /*0130*/  LEA.HI R3, R25.reuse, R0.reuse, RZ, 0x6 ;  /* 0x0000000019037211 */ /* 0x0c0fe400078f30ff */
[----:B------:R-:W-:Y:S02]  /*0140*/  SHF.R.S32.HI R5, RZ, 0x3, R2 ;  /* 0x00000003ff057819 */ /* 0x000fe40000011402 */
[----:B------:R-:W-:Y:S02]  /*0150*/  SHF.R.S32.HI R6, RZ, 0x6, R3 ;  /* 0x00000006ff067819 */ /* 0x000fe40000011403 */
[----:B------:R-:W-:Y:S02]  /*0160*/  LOP3.LUT R3, R2, 0xfffffff8, RZ, 0xc0, !PT ;  /* 0xfffffff802037812 */ /* 0x000fe400078ec0ff */
[----:B------:R-:W-:-:S02]  /*0170*/  LEA.HI R2, R25, R0, RZ, 0x9 ;  /* 0x0000000019027211 */ /* 0x000fc400078f48ff */
[----:B------:R-:W-:Y:S01]  /*0180*/  LEA.HI R8, R5, R5, RZ, 0x3 ;  /* 0x0000000505087211 */ /* 0x000fe200078f18ff */
[----:B------:R-:W-:Y:S01]  /*0190*/  IMAD.IADD R3, R0, 0x1, -R3 ;  /* 0x0000000100037824 */ /* 0x000fe200078e0a03 */
[----:B------:R-:W-:Y:S01]  /*01a0*/  LEA.HI R7, R6, R6, RZ, 0x3 ;  /* 0x0000000606077211 */ /* 0x000fe200078f18ff */
[----:B------:R-:W-:Y:S01]  /*01b0*/  IMAD.SHL.U32 R2, R2, 0x8, RZ ;  /* 0x0000000802027824 */ /* 0x000fe200078e00ff */
[----:B------:R-:W-:Y:S02]  /*01c0*/  LOP3.LUT R8, R8, 0x7ffff8, RZ, 0xc0, !PT ;  /* 0x007ffff808087812 */ /* 0x000fe400078ec0ff */
[----:B------:R-:W-:Y:S02]  /*01d0*/  LOP3.LUT R7, R7, 0x1ffffff8, RZ, 0xc0, !PT ;  /* 0x1ffffff807077812 */ /* 0x000fe400078ec0ff */
[----:B------:R-:W-:Y:S01]  /*01e0*/  LOP3.LUT R2, R2, 0xfffff000, RZ, 0xc0, !PT ;  /* 0xfffff00002027812 */ /* 0x000fe200078ec0ff */
[----:B------:R-:W-:Y:S01]  /*01f0*/  IMAD.IADD R5, R5, 0x1, -R8 ;  /* 0x0000000105057824 */ /* 0x000fe200078e0a08 */
[----:B------:R-:W-:Y:S01]  /*0200*/  SHF.R.U32.HI R0, RZ, 0x7, R34 ;  /* 0x00000007ff007819 */ /* 0x000fe20000011622 */
[----:B------:R-:W-:-:S02]  /*0210*/  IMAD.IADD R6, R6, 0x1, -R7 ;  /* 0x0000000106067824 */ /* 0x000fc400078e0a07 */
[----:B------:R-:W-:Y:S01]  /*0220*/  IMAD R11, R5, 0x200, R2 ;  /* 0x00000200050b7824 */ /* 0x000fe200078e0202 */
[----:B------:R-:W-:Y:S01]  /*0230*/  SGXT.U32 R0, R0, 0x1 ;  /* 0x000000010000781a */ /* 0x000fe20000000000 */
[----:B------:R-:W-:Y:S02]  /*0240*/  IMAD R10, R6, 0x8, R3 ;  /* 0x00000008060a7824 */ /* 0x000fe400078e0203 */
[----:B------:R-:W1:Y:S01]  /*0250*/  LDC.64 R2, c[0x0][0x210] ;  /* 0x00008400ff027b82 */ /* 0x000e620000000a00 */
[----:B---3--:R-:W-:-:S05]  /*0260*/  IMAD.SHL.U32 R7, R9, 0x8, RZ ;  /* 0x0000000809077824 */ /* 0x008fca00078e00ff */
[----:B------:R-:W-:Y:S02]  /*0270*/  LOP3.LUT R5, R7, R0, RZ, 0xfc, !PT ;  /* 0x0000000007057212 */ /* 0x000fe400078efcff */
[----:B------:R-:W-:Y:S02]  /*0280*/  LOP3.LUT R6, R7, 0x2, R0, 0xfe, !PT ;  /* 0x0000000207067812 */ /* 0x000fe400078efe00 */
[----:B------:R-:W-:Y:S02]  /*0290*/  LOP3.LUT R8, R7, 0x4, R0, 0xfe, !PT ;  /* 0x0000000407087812 */ /* 0x000fe400078efe00 */
[----:B------:R-:W-:Y:S01]  /*02a0*/  LOP3.LUT R9, R7, 0x6, R0, 0xfe, !PT ;  /* 0x0000000607097812 */ /* 0x000fe200078efe00 */
[--C-:B------:R-:W-:Y:S01]  /*02b0*/  IMAD R13, R6, 0x40, R11.reuse ;  /* 0x00000040060d7824 */ /* 0x100fe200078e020b */
[C---:B------:R-:W-:Y:S01]  /*02c0*/  ISETP.GE.AND P0, PT, R5.reuse, 0x8, PT ;  /* 0x000000080500780c */ /* 0x040fe20003f06270 */
[--C-:B------:R-:W-:Y:S01]  /*02d0*/  IMAD R5, R5, 0x40, R11.reuse ;  /* 0x0000004005057824 */ /* 0x100fe200078e020b */
[C---:B------:R-:W-:Y:S01]  /*02e0*/  ISETP.GE.AND P3, PT, R9.reuse, 0x8, PT ;  /* 0x000000080900780c */ /* 0x040fe20003f66270 */
[--C-:B------:R-:W-:Y:S01]  /*02f0*/  IMAD R15, R8, 0x40, R11.reuse ;  /* 0x00000040080f7824 */ /* 0x100fe200078e020b */
[----:B------:R-:W-:Y:S01]  /*0300*/  ISETP.GE.AND P1, PT, R6, 0x8, PT ;  /* 0x000000080600780c */ /* 0x000fe20003f26270 */
[----:B------:R-:W-:Y:S01]  /*0310*/  IMAD R9, R9, 0x40, R11 ;  /* 0x0000004009097824 */ /* 0x000fe200078e020b */
[----:B------:R-:W-:Y:S01]  /*0320*/  ISETP.GE.AND P2, PT, R8, 0x8, PT ;  /* 0x000000080800780c */ /* 0x000fe20003f46270 */
[----:B------:R-:W-:-:S02]  /*0330*/  IMAD.IADD R5, R10, 0x1, R5 ;  /* 0x000000010a057824 */ /* 0x000fc400078e0205 */
[C---:B------:R-:W-:Y:S02]  /*0340*/  IMAD.IADD R13, R10.reuse, 0x1, R13 ;  /* 0x000000010a0d7824 */ /* 0x040fe400078e020d */
[C---:B------:R-:W-:Y:S02]  /*0350*/  IMAD.IADD R15, R10.reuse, 0x1, R15 ;  /* 0x000000010a0f7824 */ /* 0x040fe400078e020f */
[----:B------:R-:W-:Y:S01]  /*0360*/  IMAD.IADD R33, R10, 0x1, R9 ;  /* 0x000000010a217824 */ /* 0x000fe200078e0209 */
[----:B------:R-:W-:Y:S02]  /*0370*/  CS2R R8, SRZ ;  /* 0x0000000000087805 */ /* 0x000fe4000001ff00 */
[----:B------:R-:W-:Y:S01]  /*0380*/  CS2R R10, SRZ ;  /* 0x00000000000a7805 */ /* 0x000fe2000001ff00 */
[----:B-1----:R-:W-:-:S04]  /*0390*/  IMAD.WIDE R26, R5, 0x4, R2 ;  /* 0x00000004051a7825 */ /* 0x002fc800078e0202 */
[--C-:B------:R-:W-:Y:S01]  /*03a0*/  IMAD.WIDE R28, R13, 0x4, R2.reuse ;  /* 0x000000040d1c7825 */ /* 0x100fe200078e0202 */
[----:B------:R-:W2:Y:S03]  /*03b0*/  @!P0 LDG.E.EL.128 R8, desc[UR6][R26.64] ;  /* 0x000000061a088981 */ /* 0x000ea6000c2e1d00 */
[--C-:B------:R-:W-:Y:S01]  /*03c0*/  IMAD.WIDE R30, R15, 0x4, R2.reuse ;  /* 0x000000040f1e7825 */ /* 0x100fe200078e0202 */
[----:B------:R-:W3:Y:S01]  /*03d0*/  @!P1 LDG.E.EL.128 R20, desc[UR6][R28.64] ;  /* 0x000000061c149981 */ /* 0x000ee2000c2e1d00 */
[----:B------:R-:W-:Y:S02]  /*03e0*/  CS2R R12, SRZ ;  /* 0x00000000000c7805 */ /* 0x000fe4000001ff00 */
[----:B------:R-:W-:Y:S01]  /*03f0*/  CS2R R14, SRZ ;  /* 0x00000000000e7805 */ /* 0x000fe2000001ff00 */
[----:B------:R-:W-:Y:S01]  /*0400*/  IMAD.WIDE R2, R33, 0x4, R2 ;  /* 0x0000000421027825 */ /* 0x000fe200078e0202 */
[----:B------:R-:W3:Y:S04]  /*0410*/  @!P2 LDG.E.EL.128 R16, desc[UR6][R30.64] ;  /* 0x000000061e10a981 */ /* 0x000ee8000c2e1d00 */
[----:B------:R1:W3:Y:S01]  /*0420*/  @!P3 LDG.E.EL.128 R12, desc[UR6][R2.64] ;  /* 0x00000006020cb981 */ /* 0x0002e2000c2e1d00 */
[----:B------:R-:W-:-:S04]  /*0430*/  SHF.R.U32.HI R5, RZ, 0x1, R34 ;  /* 0x00000001ff057819 */ /* 0x000fc80000011622 */
[----:B------:R-:W-:-:S04]  /*0440*/  SGXT.U32 R5, R5, 0x7 ;  /* 0x000000070505781a */ /* 0x000fc80000000000 */
[----:B------:R-:W-:-:S04]  /*0450*/  LOP3.LUT R4, R4, R5, RZ, 0xfc, !PT ;  /* 0x0000000504047212 */ /* 0x000fc800078efcff */
[CC--:B------:R-:W-:Y:S02]  /*0460*/  LEA.HI R5, R25.reuse, R4.reuse, RZ, 0x3 ;  /* 0x0000000419057211 */ /* 0x0c0fe400078f18ff */
[----:B------:R-:W-:Y:S02]  /*0470*/  LEA.HI R6, R25, R4, RZ, 0x9 ;  /* 0x0000000419067211 */ /* 0x000fe400078f48ff */
[----:B------:R-:W-:Y:S02]  /*0480*/  SHF.R.S32.HI R5, RZ, 0x3, R5 ;  /* 0x00000003ff057819 */ /* 0x000fe40000011405 */
[----:B------:R-:W-:Y:S02]  /*0490*/  SHF.R.S32.HI R24, RZ, 0x9, R6 ;  /* 0x00000009ff187819 */ /* 0x000fe40000011406 */
[----:B------:R-:W-:Y:S01]  /*04a0*/  LEA.HI R6, R5, R5, RZ, 0x3 ;  /* 0x0000000505067211 */ /* 0x000fe200078f18ff */
[----:B01----:R-:W-:Y:S01]  /*04b0*/  IMAD.SHL.U32 R2, R34, 0x20, RZ ;  /* 0x0000002022027824 */ /* 0x003fe200078e00ff */
[----:B------:R-:W-:-:S02]  /*04c0*/  LEA.HI R26, R24, R24, RZ, 0x2 ;  /* 0x00000018181a7211 */ /* 0x000fc400078f10ff */
[----:B------:R-:W-:Y:S02]  /*04d0*/  LOP3.LUT R6, R6, 0x1ffffff8, RZ, 0xc0, !PT ;  /* 0x1ffffff806067812 */ /* 0x000fe400078ec0ff */
[----:B------:R-:W-:Y:S01]  /*04e0*/  LOP3.LUT R3, R26, 0x3fffffc, RZ, 0xc0, !PT ;  /* 0x03fffffc1a037812 */ /* 0x000fe200078ec0ff */
[----:B----4-:R-:W-:Y:S02]  /*04f0*/  UPRMT UR4, UR5, 0x654, UR4 ;  /* 0x0000065405047896 */ /* 0x010fe40008000004 */
[----:B------:R-:W-:Y:S01]  /*0500*/  IMAD.IADD R6, R5, 0x1, -R6 ;  /* 0x0000000105067824 */ /* 0x000fe200078e0a06 */
[----:B------:R-:W-:Y:S01]  /*0510*/  LOP3.LUT R5, R2, 0xfe0, RZ, 0xc0, !PT ;  /* 0x00000fe002057812 */ /* 0x000fe200078ec0ff */
[----:B------:R-:W-:-:S03]  /*0520*/  IMAD.IADD R3, R24, 0x1, -R3 ;  /* 0x0000000118037824 */ /* 0x000fc600078e0a03 */
[C---:B------:R-:W-:Y:S02]  /*0530*/  LOP3.LUT R2, R5.reuse, 0x8, RZ, 0xfc, !PT ;  /* 0x0000000805027812 */ /* 0x040fe400078efcff */
[C---:B------:R-:W-:Y:S02]  /*0540*/  LOP3.LUT R24, R5.reuse, 0x10, RZ, 0xfc, !PT ;  /* 0x0000001005187812 */ /* 0x040fe400078efcff */
[C---:B------:R-:W-:Y:S02]  /*0550*/  LOP3.LUT R26, R5.reuse, 0x18, RZ, 0xfc, !PT ;  /* 0x00000018051a7812 */ /* 0x040fe400078efcff */
[----:B------:R-:W-:Y:S02]  /*0560*/  LOP3.LUT R7, R7, 0x4, R35, 0xf8, !PT ;  /* 0x0000000407077812 */ /* 0x000fe400078ef823 */
[C---:B------:R-:W-:Y:S02]  /*0570*/  LOP3.LUT R0, R5.reuse, R0, RZ, 0xfc, !PT ;  /* 0x0000000005007212 */ /* 0x040fe400078efcff */
[----:B------:R-:W-:-:S02]  /*0580*/  LEA.HI R27, R5, UR4, RZ, 0x1f ;  /* 0x00000004051b7c11 */ /* 0x000fc4000f8ff8ff */
[----:B------:R-:W-:Y:S02]  /*0590*/  LEA.HI R5, R2, UR4, RZ, 0x1f ;  /* 0x0000000402057c11 */ /* 0x000fe4000f8ff8ff */
[----:B------:R-:W-:Y:S02]  /*05a0*/  LEA.HI R29, R24, UR4, RZ, 0x1f ;  /* 0x00000004181d7c11 */ /* 0x000fe4000f8ff8ff */
[----:B------:R-:W-:Y:S01]  /*05b0*/  LEA.HI R31, R26, UR4, RZ, 0x1f ;  /* 0x000000041a1f7c11 */ /* 0x000fe2000f8ff8ff */
[----:B------:R-:W-:Y:S02]  /*05c0*/  IMAD R27, R0, 0x4, R27 ;  /* 0x00000004001b7824 */ /* 0x000fe400078e021b */
[----:B------:R-:W-:Y:S02]  /*05d0*/  IMAD R2, R6, 0x8, R7 ;  /* 0x0000000806027824 */ /* 0x000fe400078e0207 */
[C---:B------:R-:W-:Y:S02]  /*05e0*/  IMAD R6, R0.reuse, 0x4, R5 ;  /* 0x0000000400067824 */ /* 0x040fe400078e0205 */
[----:B------:R-:W-:-:S02]  /*05f0*/  IMAD R29, R0, 0x4, R29 ;  /* 0x00000004001d7824 */ /* 0x000fc400078e021d */
[----:B------:R-:W-:Y:S01]  /*0600*/  IMAD R24, R0, 0x4, R31 ;  /* 0x0000000400187824 */ /* 0x000fe200078e021f */
[----:B------:R-:W-:Y:S01]  /*0610*/  ISETP.GE.AND P0, PT, R7, 0x8, PT ;  /* 0x000000080700780c */ /* 0x000fe20003f06270 */
[----:B------:R-:W-:Y:S01]  /*0620*/  IMAD R33, R3, 0x40, R2 ;  /* 0x0000004003217824 */ /* 0x000fe200078e0202 */
[----:B------:R-:W-:-:S04]  /*0630*/  LOP3.LUT R2, R4, 0x80, RZ, 0xfc, !PT ;  /* 0x0000008004027812 */ /* 0x000fc800078efcff */
[CC--:B------:R-:W-:Y:S02]  /*0640*/  LEA.HI R0, R25.reuse, R2.reuse, RZ, 0x3 ;  /* 0x0000000219007211 */ /* 0x0c0fe400078f18ff */
[----:B------:R-:W-:Y:S02]  /*0650*/  LEA.HI R3, R25, R2, RZ, 0x9 ;  /* 0x0000000219037211 */ /* 0x000fe400078f48ff */
[----:B------:R-:W-:Y:S02]  /*0660*/  SHF.R.S32.HI R0, RZ, 0x3, R0 ;  /* 0x00000003ff007819 */ /* 0x000fe40000011400 */
[----:B------:R-:W-:Y:S02]  /*0670*/  SHF.R.S32.HI R5, RZ, 0x9, R3 ;  /* 0x00000009ff057819 */ /* 0x000fe40000011403 */
[----:B------:R-:W-:-:S04]  /*0680*/  LEA.HI R3, R0, R0, RZ, 0x3 ;  /* 0x0000000000037211 */ /* 0x000fc800078f18ff */
[----:B------:R-:W-:-:S05]  /*0690*/  LOP3.LUT R3, R3, 0x1ffffff8, RZ, 0xc0, !PT ;  /* 0x1ffffff803037812 */ /* 0x000fca00078ec0ff */
[----:B------:R-:W-:Y:S01]  /*06a0*/  IMAD.IADD R3, R0, 0x1, -R3 ;  /* 0x0000000100037824 */ /* 0x000fe200078e0a03 */
[----:B------:R-:W-:Y:S01]  /*06b0*/  LOP3.LUT R0, R4, 0x100, RZ, 0xfc, !PT ;  /* 0x0000010004007812 */ /* 0x000fe200078efcff */
[----:B--2---:R-:W-:Y:S04]  /*06c0*/  STS [R27], R8 ;  /* 0x000000081b007388 */ /* 0x004fe80000000800 */
[----:B------:R0:W-:Y:S04]  /*06d0*/  STS [R6+0x20], R9 ;  /* 0x0000200906007388 */ /* 0x0001e80000000800 */
[----:B------:R-:W-:Y:S04]  /*06e0*/  STS [R29+0x40], R10 ;  /* 0x0000400a1d007388 */ /* 0x000fe80000000800 */
[----:B------:R1:W-:Y:S04]  /*06f0*/  STS [R24+0x60], R11 ;  /* 0x0000600b18007388 */ /* 0x0003e80000000800 */
[----:B---3--:R-:W-:Y:S04]  /*0700*/  STS [R27+0x8], R20 ;  /* 0x000008141b007388 */ /* 0x008fe80000000800 */
[----:B------:R5:W-:Y:S04]  /*0710*/  STS [R6+0x28], R21 ;  /* 0x0000281506007388 */ /* 0x000be80000000800 */
[----:B------:R-:W-:Y:S04]  /*0720*/  STS [R29+0x48], R22 ;  /* 0x000048161d007388 */ /* 0x000fe80000000800 */
[----:B------:R-:W-:Y:S04]  /*0730*/  STS [R24+0x68], R23 ;  /* 0x0000681718007388 */ /* 0x000fe80000000800 */
[----:B------:R-:W-:Y:S04]  /*0740*/  STS [R27+0x10], R16 ;  /* 0x000010101b007388 */ /* 0x000fe80000000800 */
[----:B------:R-:W-:Y:S04]  /*0750*/  STS [R6+0x30], R17 ;  /* 0x0000301106007388 */ /* 0x000fe80000000800 */
[----:B------:R-:W-:Y:S04]  /*0760*/  STS [R29+0x50], R18 ;  /* 0x000050121d007388 */ /* 0x000fe80000000800 */
[----:B------:R-:W-:Y:S04]  /*0770*/  STS [R24+0x70], R19 ;  /* 0x0000701318007388 */ /* 0x000fe80000000800 */
[----:B------:R-:W-:Y:S04]  /*0780*/  STS [R27+0x18], R12 ;  /* 0x0000180c1b007388 */ /* 0x000fe80000000800 */
[----:B------:R2:W-:Y:S04]  /*0790*/  STS [R6+0x38], R13 ;  /* 0x0000380d06007388 */ /* 0x0005e80000000800 */
[----:B------:R-:W-:Y:S04]  /*07a0*/  STS [R29+0x58], R14 ;  /* 0x0000580e1d007388 */ /* 0x000fe80000000800 */
[----:B------:R3:W-:Y:S01]  /*07b0*/  STS [R24+0x78], R15 ;  /* 0x0000780f18007388 */ /* 0x0007e20000000800 */
[----:B0-----:R-:W-:-:S02]  /*07c0*/  CS2R R8, SRZ ;  /* 0x0000000000087805 */ /* 0x001fc4000001ff00 */
[----:B-1----:R-:W-:Y:S01]  /*07d0*/  CS2R R10, SRZ ;  /* 0x00000000000a7805 */ /* 0x002fe2000001ff00 */
[----:B-----5:R-:W-:Y:S01]  /*07e0*/  IMAD.WIDE R20, R33, 0x4, R36 ;  /* 0x0000000421147825 */ /* 0x020fe200078e0224 */
[----:B------:R-:W-:Y:S06]  /*07f0*/  BAR.SYNC.DEFER_BLOCKING 0x0 ;  /* 0x0000000000007b1d */ /* 0x000fec0000010000 */
[----:B------:R0:W4:Y:S01]  /*0800*/  @!P0 LDG.E.EL.128 R8, desc[UR6][R20.64] ;  /* 0x0000000614088981 */ /* 0x000122000c2e1d00 */
[----:B--2---:R-:W-:-:S04]  /*0810*/  LEA.HI R6, R5, R5, RZ, 0x2 ;  /* 0x0000000505067211 */ /* 0x004fc800078f10ff */
[----:B------:R-:W-:-:S05]  /*0820*/  LOP3.LUT R6, R6, 0x3fffffc, RZ, 0xc0, !PT ;  /* 0x03fffffc06067812 */ /* 0x000fca00078ec0ff */
[----:B------:R-:W-:-:S04]  /*0830*/  IMAD.IADD R6, R5, 0x1, -R6 ;  /* 0x0000000105067824 */ /* 0x000fc800078e0a06 */
[----:B------:R-:W-:Y:S01]  /*0840*/  IMAD R6, R6, 0x8, R3 ;  /* 0x0000000806067824 */ /* 0x000fe200078e0203 */
[----:B------:R-:W-:-:S03]  /*0850*/  CS2R R12, SRZ ;  /* 0x00000000000c7805 */ /* 0x000fc6000001ff00 */
[----:B------:R-:W-:Y:S01]  /*0860*/  IMAD.U32 R32, R6, 0x8, R7 ;  /* 0x0000000806207824 */ /* 0x000fe200078e0007 */
[----:B---3--:R-:W-:-:S03]  /*0870*/  CS2R R14, SRZ ;  /* 0x00000000000e7805 */ /* 0x008fc6000001ff00 */
[----:B------:R-:W-:-:S05]  /*0880*/  IMAD.WIDE R16, R32, 0x4, R36 ;  /* 0x0000000420107825 */ /* 0x000fca00078e0224 */
[----:B------:R1:W2:Y:S01]  /*0890*/  @!P0 LDG.E.EL.128 R12, desc[UR6][R16.64] ;  /* 0x00000006100c8981 */ /* 0x0002a2000c2e1d00 */
[CC--:B------:R-:W-:Y:S02]  /*08a0*/  LEA.HI R3, R25.reuse, R0.reuse, RZ, 0x3 ;  /* 0x0000000019037211 */ /* 0x0c0fe400078f18ff */
[----:B------:R-:W-:Y:S02]  /*08b0*/  LEA.HI R5, R25, R0, RZ, 0x9 ;  /* 0x0000000019057211 */ /* 0x000fe400078f48ff */
[----:B------:R-:W-:Y:S02]  /*08c0*/  SHF.R.S32.HI R3, RZ, 0x3, R3 ;  /* 0x00000003ff037819 */ /* 0x000fe40000011403 */
[----:B------:R-:W-:Y:S02]  /*08d0*/  SHF.R.S32.HI R18, RZ, 0x9, R5 ;  /* 0x00000009ff127819 */ /* 0x000fe40000011405 */
[----:B------:R-:W-:Y:S02]  /*08e0*/  LEA.HI R5, R3, R3, RZ, 0x3 ;  /* 0x0000000303057211 */ /* 0x000fe400078f18ff */
[----:B------:R-:W-:-:S02]  /*08f0*/  LEA.HI R19, R18, R18, RZ, 0x2 ;  /* 0x0000001212137211 */ /* 0x000fc400078f10ff */
[----:B------:R-:W-:Y:S02]  /*0900*/  LOP3.LUT R6, R5, 0x1ffffff8, RZ, 0xc0, !PT ;  /* 0x1ffffff805067812 */ /* 0x000fe400078ec0ff */
[----:B------:R-:W-:-:S03]  /*0910*/  LOP3.LUT R19, R19, 0x3fffffc, RZ, 0xc0, !PT ;  /* 0x03fffffc13137812 */ /* 0x000fc600078ec0ff */
[----:B------:R-:W-:Y:S02]  /*0920*/  IMAD.IADD R6, R3, 0x1, -R6 ;  /* 0x0000000103067824 */ /* 0x000fe400078e0a06 */
[----:B------:R-:W-:-:S04]  /*0930*/  IMAD.IADD R3, R18, 0x1, -R19 ;  /* 0x0000000112037824 */ /* 0x000fc800078e0a13 */
[----:B------:R-:W-:Y:S01]  /*0940*/  IMAD R6, R3, 0x8, R6 ;  /* 0x0000000803067824 */ /* 0x000fe200078e0206 */
[----:B0-----:R-:W-:-:S03]  /*0950*/  CS2R R20, SRZ ;  /* 0x0000000000147805 */ /* 0x001fc6000001ff00 */
[----:B------:R-:W-:Y:S01]  /*0960*/  IMAD.U32 R5, R6, 0x8, R7 ;  /* 0x0000000806057824 */ /* 0x000fe200078e0007 */
[----:B------:R-:W-:Y:S02]  /*0970*/  CS2R R22, SRZ ;  /* 0x0000000000167805 */ /* 0x000fe4000001ff00 */
[----:B-1----:R-:W-:Y:S02]  /*0980*/  CS2R R16, SRZ ;  /* 0x0000000000107805 */ /* 0x002fe4000001ff00 */
[----:B------:R-:W-:Y:S01]  /*0990*/  CS2R R18, SRZ ;  /* 0x0000000000127805 */ /* 0x000fe2000001ff00 */
[----:B------:R-:W-:-:S04]  /*09a0*/  IMAD.WIDE R28, R5, 0x4, R36 ;  /* 0x00000004051c7825 */ /* 0x000fc800078e0224 */
[----:B------:R-:W-:Y:S01]  /*09b0*/  IMAD.WIDE R26, R33, 0x4, R46 ;  /* 0x00000004211a7825 */ /* 0x000fe200078e022e */
[----:B------:R0:W3:Y:S01]  /*09c0*/  @!P0 LDG.E.EL.128 R20, desc[UR6][R28.64] ;  /* 0x000000061c148981 */ /* 0x0000e2000c2e1d00 */
[----:B------:R-:W-:-:S03]  /*09d0*/  LOP3.LUT R3, R4, 0x180, RZ, 0xfc, !PT ;  /* 0x0000018004037812 */ /* 0x000fc600078efcff */
[----:B------:R1:W5:Y:S01]  /*09e0*/  @!P0 LDG.E.EL.128 R16, desc[UR6][R26.64] ;  /* 0x000000061a108981 */ /* 0x000362000c2e1d00 */
[CC--:B------:R-:W-:Y:S02]  /*09f0*/  LEA.HI R6, R25.reuse, R3.reuse, RZ, 0x3 ;  /* 0x0000000319067211 */ /* 0x0c0fe400078f18ff */
[----:B------:R-:W-:Y:S02]  /*0a00*/  LEA.HI R30, R25, R3, RZ, 0x9 ;  /* 0x00000003191e7211 */ /* 0x000fe400078f48ff */
[----:B------:R-:W-:Y:S02]  /*0a10*/  SHF.R.S32.HI R6, RZ, 0x3, R6 ;  /* 0x00000003ff067819 */ /* 0x000fe40000011406 */
[----:B------:R-:W-:Y:S02]  /*0a20*/  SHF.R.S32.HI R31, RZ, 0x9, R30 ;  /* 0x00000009ff1f7819 */ /* 0x000fe4000001141e */
[----:B------:R-:W-:Y:S02]  /*0a30*/  LEA.HI R30, R6, R6, RZ, 0x3 ;  /* 0x00000006061e7211 */ /* 0x000fe400078f18ff */
[----:B0-----:R-:W-:-:S02]  /*0a40*/  LEA.HI R28, R31, R31, RZ, 0x2 ;  /* 0x0000001f1f1c7211 */ /* 0x001fc400078f10ff */
[----:B------:R-:W-:Y:S02]  /*0a50*/  LOP3.LUT R29, R30, 0x1ffffff8, RZ, 0xc0, !PT ;  /* 0x1ffffff81e1d7812 */ /* 0x000fe400078ec0ff */
[----:B------:R-:W-:Y:S02]  /*0a60*/  LOP3.LUT R28, R28, 0x3fffffc, RZ, 0xc0, !PT ;  /* 0x03fffffc1c1c7812 */ /* 0x000fe400078ec0ff */
[----:B------:R-:W-:Y:S02]  /*0a70*/  CS2R R24, SRZ ;  /* 0x0000000000187805 */ /* 0x000fe4000001ff00 */
[----:B-1----:R-:W-:Y:S01]  /*0a80*/  CS2R R26, SRZ ;  /* 0x00000000001a7805 */ /* 0x002fe2000001ff00 */
[----:B------:R-:W-:Y:S02]  /*0a90*/  IMAD.IADD R29, R6, 0x1, -R29 ;  /* 0x00000001061d7824 */ /* 0x000fe400078e0a1d */
[----:B------:R-:W-:Y:S02]  /*0aa0*/  IMAD.IADD R28, R31, 0x1, -R28 ;  /* 0x000000011f1c7824 */ /* 0x000fe400078e0a1c */
[----:B------:R-:W-:-:S04]  /*0ab0*/  IMAD.WIDE R38, R32, 0x4, R46 ;  /* 0x0000000420267825 */ /* 0x000fc800078e022e */
[----:B------:R-:W-:Y:S01]  /*0ac0*/  IMAD R6, R28, 0x8, R29 ;  /* 0x000000081c067824 */ /* 0x000fe200078e021d */
[----:B------:R0:W3:Y:S03]  /*0ad0*/  @!P0 LDG.E.EL.128 R24, desc[UR6][R38.64] ;  /* 0x0000000626188981 */ /* 0x0000e6000c2e1d00 */
[----:B------:R-:W-:Y:S01]  /*0ae0*/  IMAD.U32 R6, R6, 0x8, R7 ;  /* 0x0000000806067824 */ /* 0x000fe200078e0007 */
[----:B------:R-:W-:Y:S02]  /*0af0*/  CS2R R28, SRZ ;  /* 0x00000000001c7805 */ /* 0x000fe4000001ff00 */
[----:B------:R-:W-:Y:S01]  /*0b00*/  CS2R R30, SRZ ;  /* 0x00000000001e7805 */ /* 0x000fe2000001ff00 */
[----:B------:R-:W-:-:S05]  /*0b10*/  IMAD.WIDE R36, R6, 0x4, R36 ;  /* 0x0000000406247825 */ /* 0x000fca00078e0224 */
[----:B------:R1:W3:Y:S01]  /*0b20*/  @!P0 LDG.E.EL.128 R28, desc[UR6][R36.64] ;  /* 0x00000006241c8981 */ /* 0x0002e2000c2e1d00 */
[----:B------:R-:W-:Y:S01]  /*0b30*/  LOP3.LUT R35, R35, 0x3fc, RZ, 0xc0, !PT ;  /* 0x000003fc23237812 */ /* 0x000fe200078ec0ff */
[----:B------:R-:W-:-:S03]  /*0b40*/  IMAD.SHL.U32 R34, R34, 0x2, RZ ;  /* 0x0000000222227824 */ /* 0x000fc600078e00ff */
[C---:B0-----:R-:W-:Y:S02]  /*0b50*/  LOP3.LUT R38, R35.reuse, 0x400, RZ, 0xfc, !PT ;  /* 0x0000040023267812 */ /* 0x041fe400078efcff */
[C---:B------:R-:W-:Y:S02]  /*0b60*/  LOP3.LUT R39, R35.reuse, 0x800, RZ, 0xfc, !PT ;  /* 0x0000080023277812 */ /* 0x040fe400078efcff */
[----:B------:R-:W-:Y:S02]  /*0b70*/  LOP3.LUT R40, R35, 0xc00, RZ, 0xfc, !PT ;  /* 0x00000c0023287812 */ /* 0x000fe400078efcff */
[----:B------:R-:W-:Y:S02]  /*0b80*/  LOP3.LUT R34, R34, 0x1fc, RZ, 0xc0, !PT ;  /* 0x000001fc22227812 */ /* 0x000fe400078ec0ff */
[----:B------:R-:W-:Y:S02]  /*0b90*/  SHF.R.U32.HI R38, RZ, 0x1, R38 ;  /* 0x00000001ff267819 */ /* 0x000fe40000011626 */
[----:B------:R-:W-:-:S02]  /*0ba0*/  SHF.R.U32.HI R39, RZ, 0x1, R39 ;  /* 0x00000001ff277819 */ /* 0x000fc40000011627 */
[----:B------:R-:W-:Y:S01]  /*0bb0*/  SHF.R.U32.HI R40, RZ, 0x1, R40 ;  /* 0x00000001ff287819 */ /* 0x000fe20000011628 */
[----:B------:R-:W-:Y:S01]  /*0bc0*/  VIADD R34, R34, UR4 ;  /* 0x0000000422227c36 */ /* 0x000fe20008000000 */
[----:B------:R-:W-:Y:S02]  /*0bd0*/  LOP3.LUT R38, R38, 0x3fc, RZ, 0xc0, !PT ;  /* 0x000003fc26267812 */ /* 0x000fe400078ec0ff */
[----:B------:R-:W-:Y:S02]  /*0be0*/  LOP3.LUT R39, R39, 0x5fc, RZ, 0xc0, !PT ;  /* 0x000005fc27277812 */ /* 0x000fe400078ec0ff */
[----:B-1----:R-:W-:Y:S01]  /*0bf0*/  LOP3.LUT R36, R40, 0x7fc, RZ, 0xc0, !PT ;  /* 0x000007fc28247812 */ /* 0x002fe200078ec0ff */
[----:B------:R-:W-:Y:S02]  /*0c00*/  IMAD R40, R35, 0x4, R34 ;  /* 0x0000000423287824 */ /* 0x000fe400078e0222 */
[----:B------:R-:W-:Y:S02]  /*0c10*/  VIADD R38, R38, UR4 ;  /* 0x0000000426267c36 */ /* 0x000fe40008000000 */
[----:B------:R-:W-:-:S02]  /*0c20*/  VIADD R34, R39, UR4 ;  /* 0x0000000427227c36 */ /* 0x000fc40008000000 */
[----:B------:R-:W-:Y:S02]  /*0c30*/  VIADD R36, R36, UR4 ;  /* 0x0000000424247c36 */ /* 0x000fe40008000000 */
[C---:B------:R-:W-:Y:S02]  /*0c40*/  IMAD R39, R35.reuse, 0x4, R38 ;  /* 0x0000000423277824 */ /* 0x040fe400078e0226 */
[C---:B------:R-:W-:Y:S02]  /*0c50*/  IMAD R41, R35.reuse, 0x4, R34 ;  /* 0x0000000423297824 */ /* 0x040fe400078e0222 */
[----:B------:R-:W-:Y:S01]  /*0c60*/  IMAD R37, R35, 0x4, R36 ;  /* 0x0000000423257824 */ /* 0x000fe200078e0224 */
[----:B------:R-:W-:Y:S04]  /*0c70*/  LDS R42, [R39+0x100c] ;  /* 0x00100c00272a7984 */ /* 0x000fe80000000800 */
[----:B------:R-:W4:Y:S04]  /*0c80*/  LDS R35, [R40+0x8] ;  /* 0x0000080028237984 */ /* 0x000f280000000800 */
[----:B------:R-:W0:Y:S01]  /*0c90*/  LDS R36, [R40+0xc] ;  /* 0x00000c0028247984 */ /* 0x000e220000000800 */
[----:B----4-:R-:W-:-:S03]  /*0ca0*/  FADD R34, R35, -R10 ;  /* 0x8000000a23227221 */ /* 0x010fc60000000000 */
[----:B------:R-:W1:Y:S01]  /*0cb0*/  LDS R10, [R40+0x4] ;  /* 0x00000400280a7984 */ /* 0x000e620000000800 */
[----:B0-----:R-:W-:-:S03]  /*0cc0*/  FADD R36, R36, -R11 ;  /* 0x8000000b24247221 */ /* 0x001fc60000000000 */
[----:B------:R-:W2:Y:S01]  /*0cd0*/  LDS R11, [R39+0x1000] ;  /* 0x00100000270b7984 */ /* 0x000ea20000000800 */
[----:B-1----:R-:W-:-:S03]  /*0ce0*/  FADD R35, R10, -R9 ;  /* 0x800000090a237221 */ /* 0x002fc60000000000 */
[----:B------:R-:W0:Y:S01]  /*0cf0*/  LDS R9, [R40] ;  /* 0x0000000028097984 */ /* 0x000e220000000800 */
[----:B--2---:R-:W-:-:S03]  /*0d00*/  FADD R12, R11, -R12 ;  /* 0x8000000c0b0c7221 */ /* 0x004fc60000000000 */
[----:B------:R-:W1:Y:S04]  /*0d10*/  LDS R11, [R39+0x1008] ;  /* 0x00100800270b7984 */ /* 0x000e680000000800 */
[----:B------:R-:W3:Y:S01]  /*0d20*/  LDS R10, [R41+0x2004] ;  /* 0x00200400290a7984 */ /* 0x000ee20000000800 */
[----:B------:R-:W-:-:S03]  /*0d30*/  FADD R15, R42, -R15 ;  /* 0x8000000f2a0f7221 */ /* 0x000fc60000000000 */
[----:B------:R-:W-:Y:S04]  /*0d40*/  LDS R42, [R41+0x200c] ;  /* 0x00200c00292a7984 */ /* 0x000fe80000000800 */
[----:B------:R-:W-:Y:S01]  /*0d50*/  LDS R40, [R37+0x3004] ;  /* 0x0030040025287984 */ /* 0x000fe20000000800 */
[----:B0-----:R-:W-:-:S03]  /*0d60*/  FADD R38, R9, -R8 ;  /* 0x8000000809267221 */ /* 0x001fc60000000000 */
[----:B------:R-:W0:Y:S04]  /*0d70*/  LDS R9, [R41+0x2000] ;  /* 0x0020000029097984 */ /* 0x000e280000000800 */
[----:B------:R-:W2:Y:S01]  /*0d80*/  LDS R8, [R39+0x1004] ;  /* 0x0010040027087984 */ /* 0x000ea20000000800 */
[----:B-1----:R-:W-:-:S03]  /*0d90*/  FADD R14, R11, -R14 ;  /* 0x8000000e0b0e7221 */ /* 0x002fc60000000000 */
[----:B------:R-:W1:Y:S01]  /*0da0*/  LDS R11, [R41+0x2008] ;  /* 0x00200800290b7984 */ /* 0x000e620000000800 */
[----:B-----5:R-:W-:Y:S01]  /*0db0*/  FADD R18, R18, 9.9999997473787516356e-06 ;  /* 0x3727c5ac12127421 */ /* 0x020fe20000000000 */
[----:B---3--:R-:W-:Y:S01]  /*0dc0*/  FADD R21, R10, -R21 ;  /* 0x800000150a157221 */ /* 0x008fe20000000000 */
[----:B------:R-:W-:Y:S01]  /*0dd0*/  FADD R26, R26, 9.9999997473787516356e-06 ;  /* 0x3727c5ac1a1a7421 */ /* 0x000fe20000000000 */
[----:B------:R-:W-:Y:S01]  /*0de0*/  LDS R39, [R37+0x3008] ;  /* 0x0030080025277984 */ /* 0x000fe20000000800 */
[----:B------:R-:W-:Y:S01]  /*0df0*/  MUFU.SQRT R10, R18 ;  /* 0x00000012000a7308 */ /* 0x000fe20000002000 */
[----:B0-----:R-:W-:Y:S01]  /*0e00*/  FADD R20, R9, -R20 ;  /* 0x8000001409147221 */ /* 0x001fe20000000000 */
[----:B------:R-:W-:Y:S02]  /*0e10*/  FADD R9, R17, 9.9999997473787516356e-06 ;  /* 0x3727c5ac11097421 */ /* 0x000fe40000000000 */
[----:B------:R-:W0:Y:S01]  /*0e20*/  LDS R17, [R37+0x3000] ;  /* 0x0030000025117984 */ /* 0x000e220000000800 */
[----:B--2---:R-:W-:Y:S01]  /*0e30*/  FADD R13, R8, -R13 ;  /* 0x8000000d080d7221 */ /* 0x004fe20000000000 */
[----:B------:R-:W-:-:S06]  /*0e40*/  FADD R8, R16, 9.9999997473787516356e-06 ;  /* 0x3727c5ac10087421 */ /* 0x000fcc0000000000 */
[----:B------:R-:W2:Y:S01]  /*0e50*/  MUFU.SQRT R8, R8 ;  /* 0x0000000800087308 */ /* 0x000ea20000002000 */
[----:B-1----:R-:W-:Y:S01]  /*0e60*/  FADD R16, R11, -R22 ;  /* 0x800000160b107221 */ /* 0x002fe20000000000 */
[----:B------:R-:W-:-:S06]  /*0e70*/  FADD R11, R19, 9.9999997473787516356e-06 ;  /* 0x3727c5ac130b7421 */ /* 0x000fcc0000000000 */
[----:B------:R-:W1:Y:S01]  /*0e80*/  MUFU.SQRT R9, R9 ;  /* 0x0000000900097308 */ /* 0x000e620000002000 */
[----:B------:R-:W-:Y:S01]  /*0e90*/  FADD R19, R24, 9.9999997473787516356e-06 ;  /* 0x3727c5ac18137421 */ /* 0x000fe20000000000 */
[----:B--2---:R-:W-:-:S06]  /*0ea0*/  FSETP.GT.AND P2, PT, R8, 8.50705917302346158658e+37, PT ;  /* 0x7e8000000800780b */ /* 0x004fcc0003f44000 */
[----:B------:R-:W2:Y:S01]  /*0eb0*/  MUFU.SQRT R11, R11 ;  /* 0x0000000b000b7308 */ /* 0x000ea20000002000 */
[----:B------:R-:W-:Y:S02]  /*0ec0*/  FSETP.GEU.AND P3, PT, R8, 1.175494350822287508e-38, PT ;  /* 0x008000000800780b */ /* 0x000fe40003f6e000 */
[----:B------:R-:W-:Y:S01]  /*0ed0*/  FSETP.GT.AND P6, PT, R10, 8.50705917302346158658e+37, PT ;  /* 0x7e8000000a00780b */ /* 0x000fe20003fc4000 */
[----:B------:R-:W-:Y:S01]  /*0ee0*/  FADD R22, R25, 9.9999997473787516356e-06 ;  /* 0x3727c5ac19167421 */ /* 0x000fe20000000000 */
[----:B------:R3:W4:Y:S01]  /*0ef0*/  LDS R24, [R37+0x300c] ;  /* 0x00300c0025187984 */ /* 0x0007220000000800 */
[----:B-1----:R-:W-:Y:S02]  /*0f00*/  FSETP.GT.AND P4, PT, R9, 8.50705917302346158658e+37, PT ;  /* 0x7e8000000900780b */ /* 0x002fe40003f84000 */
[----:B------:R-:W1:Y:S01]  /*0f10*/  MUFU.SQRT R19, R19 ;  /* 0x0000001300137308 */ /* 0x000e620000002000 */
[----:B------:R-:W-:Y:S01]  /*0f20*/  FADD R41, R27, 9.9999997473787516356e-06 ;  /* 0x3727c5ac1b297421 */ /* 0x000fe20000000000 */
[----:B------:R-:W-:Y:S01]  /*0f30*/  @P2 FMUL R8, R8, 0.25 ;  /* 0x3e80000008082820 */ /* 0x000fe20000400000 */
[----:B0-----:R-:W-:Y:S01]  /*0f40*/  FADD R28, R17, -R28 ;  /* 0x8000001c111c7221 */ /* 0x001fe20000000000 */
[----:B------:R-:W-:-:S04]  /*0f50*/  IMAD.MOV.U32 R17, RZ, RZ, 0x3e800000 ;  /* 0x3e800000ff117424 */ /* 0x000fc800078e00ff */
[----:B------:R0:W5:Y:S01]  /*0f60*/  MUFU.SQRT R25, R26 ;  /* 0x0000001a00197308 */ /* 0x0001620000002000 */
[----:B------:R-:W-:Y:S01]  /*0f70*/  FADD R18, R42, -R23 ;  /* 0x800000172a127221 */ /* 0x000fe20000000000 */
[C---:B------:R-:W-:Y:S01]  /*0f80*/  FSETP.GEU.AND P5, PT, R9.reuse, 1.175494350822287508e-38, PT ;  /* 0x008000000900780b */ /* 0x040fe20003fae000 */
[----:B------:R-:W-:Y:S01]  /*0f90*/  @!P3 FMUL R8, R8, 16777216 ;  /* 0x4b8000000808b820 */ /* 0x000fe20000400000 */
[----:B------:R-:W-:Y:S01]  /*0fa0*/  @P4 FMUL R9, R9, 0.25 ;  /* 0x3e80000009094820 */ /* 0x000fe20000400000 */
[C---:B------:R-:W-:Y:S02]  /*0fb0*/  FSEL R44, R17.reuse, 1, P4 ;  /* 0x3f800000112c7808 */ /* 0x040fe40002000000 */
[----:B0-----:R-:W-:Y:S01]  /*0fc0*/  FSEL R26, R17, 1, P2 ;  /* 0x3f800000111a7808 */ /* 0x001fe20001000000 */
[----:B------:R-:W0:Y:S01]  /*0fd0*/  MUFU.SQRT R22, R22 ;  /* 0x0000001600167308 */ /* 0x000e220000002000 */
[----:B--2---:R-:W-:Y:S02]  /*0fe0*/  FSETP.GT.AND P2, PT, R11, 8.50705917302346158658e+37, PT ;  /* 0x7e8000000b00780b */ /* 0x004fe40003f44000 */
[----:B-1----:R-:W-:Y:S01]  /*0ff0*/  FSETP.GT.AND P4, PT, R19, 8.50705917302346158658e+37, PT ;  /* 0x7e8000001300780b */ /* 0x002fe20003f84000 */
[----:B------:R-:W-:Y:S01]  /*1000*/  @!P3 FMUL R26, R26, 16777216 ;  /* 0x4b8000001a1ab820 */ /* 0x000fe20000400000 */
[----:B------:R-:W-:-:S03]  /*1010*/  FSETP.GEU.AND P1, PT, R10, 1.175494350822287508e-38, PT ;  /* 0x008000000a00780b */ /* 0x000fc60003f2e000 */
[----:B------:R-:W1:Y:S01]  /*1020*/  MUFU.SQRT R23, R41 ;  /* 0x0000002900177308 */ /* 0x000e620000002000 */
[----:B------:R-:W-:Y:S01]  /*1030*/  FSETP.GEU.AND P3, PT, R11, 1.175494350822287508e-38, PT ;  /* 0x008000000b00780b */ /* 0x000fe20003f6e000 */
[----:B------:R-:W-:-:S06]  /*1040*/  @P6 FMUL R10, R10, 0.25 ;  /* 0x3e8000000a0a6820 */ /* 0x000fcc0000400000 */
[----:B------:R2:W-:Y:S01]  /*1050*/  MUFU.RCP R27, R8 ;  /* 0x00000008001b7308 */ /* 0x0005e20000001000 */
[C---:B---3--:R-:W-:Y:S02]  /*1060*/  FSEL R37, R17.reuse, 1, P2 ;  /* 0x3f80000011257808 */ /* 0x048fe40001000000 */
[----:B--2---:R-:W-:Y:S02]  /*1070*/  FSEL R8, R17, 1, P6 ;  /* 0x3f80000011087808 */ /* 0x004fe40003000000 */
[----:B------:R-:W-:Y:S01]  /*1080*/  FSETP.GEU.AND P6, PT, R19, 1.175494350822287508e-38, PT ;  /* 0x008000001300780b */ /* 0x000fe20003fce000 */
[----:B------:R-:W-:Y:S01]  /*1090*/  @P2 FMUL R11, R11, 0.25 ;  /* 0x3e8000000b0b2820 */ /* 0x000fe20000400000 */
[----:B-----5:R-:W-:Y:S01]  /*10a0*/  FSETP.GT.AND P2, PT, R25, 8.50705917302346158658e+37, PT ;  /* 0x7e8000001900780b */ /* 0x020fe20003f44000 */
[----:B------:R-:W-:Y:S01]  /*10b0*/  @!P5 FMUL R9, R9, 16777216 ;  /* 0x4b8000000909d820 */ /* 0x000fe20000400000 */
[----:B------:R-:W-:Y:S01]  /*10c0*/  FSEL R41, R17, 1, P4 ;  /* 0x3f80000011297808 */ /* 0x000fe20002000000 */
[----:B------:R-:W-:Y:S01]  /*10d0*/  @!P5 FMUL R44, R44, 16777216 ;  /* 0x4b8000002c2cd820 */ /* 0x000fe20000400000 */
[----:B------:R-:W-:Y:S01]  /*10e0*/  @P4 FMUL R19, R19, 0.25 ;  /* 0x3e80000013134820 */ /* 0x000fe20000400000 */
[----:B0-----:R-:W-:Y:S01]  /*10f0*/  FSETP.GT.AND P5, PT, R22, 8.50705917302346158658e+37, PT ;  /* 0x7e8000001600780b */ /* 0x001fe20003fa4000 */
[----:B------:R-:W-:Y:S01]  /*1100*/  @!P3 FMUL R11, R11, 16777216 ;  /* 0x4b8000000b0bb820 */ /* 0x000fe20000400000 */
[----:B-1----:R-:W-:Y:S01]  /*1110*/  FSETP.GT.AND P4, PT, R23, 8.50705917302346158658e+37, PT ;  /* 0x7e8000001700780b */ /* 0x002fe20003f84000 */
[----:B------:R-:W-:Y:S01]  /*1120*/  @!P3 FMUL R37, R37, 16777216 ;  /* 0x4b8000002525b820 */ /* 0x000fe20000400000 */
[----:B------:R-:W-:Y:S01]  /*1130*/  FSETP.GEU.AND P3, PT, R25, 1.175494350822287508e-38, PT ;  /* 0x008000001900780b */ /* 0x000fe20003f6e000 */
[----:B------:R-:W-:Y:S01]  /*1140*/  @!P1 FMUL R10, R10, 16777216 ;  /* 0x4b8000000a0a9820 */ /* 0x000fe20000400000 */
[----:B------:R-:W-:Y:S01]  /*1150*/  @!P1 FMUL R8, R8, 16777216 ;  /* 0x4b80000008089820 */ /* 0x000fe20000400000 */
[----:B------:R-:W-:Y:S01]  /*1160*/  @!P6 FMUL R19, R19, 16777216 ;  /* 0x4b8000001313e820 */ /* 0x000fe20000400000 */
[----:B------:R-:W-:Y:S01]  /*1170*/  @!P6 FMUL R41, R41, 16777216 ;  /* 0x4b8000002929e820 */ /* 0x000fe20000400000 */
[C---:B------:R-:W-:Y:S01]  /*1180*/  FSETP.GEU.AND P1, PT, R22.reuse, 1.175494350822287508e-38, PT ;  /* 0x008000001600780b */ /* 0x040fe20003f2e000 */
[----:B------:R-:W0:Y:S01]  /*1190*/  MUFU.RCP R9, R9 ;  /* 0x0000000900097308 */ /* 0x000e220000001000 */
[----:B------:R-:W-:Y:S01]  /*11a0*/  FSETP.GEU.AND P6, PT, R23, 1.175494350822287508e-38, PT ;  /* 0x008000001700780b */ /* 0x000fe20003fce000 */
[----:B------:R-:W-:Y:S01]  /*11b0*/  @P2 FMUL R25, R25, 0.25 ;  /* 0x3e80000019192820 */ /* 0x000fe20000400000 */
[----:B------:R-:W-:-:S02]  /*11c0*/  @P5 FMUL R22, R22, 0.25 ;  /* 0x3e80000016165820 */ /* 0x000fc40000400000 */
[----:B------:R-:W-:-:S03]  /*11d0*/  @P4 FMUL R23, R23, 0.25 ;  /* 0x3e80000017174820 */ /* 0x000fc60000400000 */
[----:B------:R-:W1:Y:S01]  /*11e0*/  MUFU.RCP R43, R10 ;  /* 0x0000000a002b7308 */ /* 0x000e620000001000 */
[----:B------:R-:W-:-:S03]  /*11f0*/  @!P3 FMUL R25, R25, 16777216 ;  /* 0x4b8000001919b820 */ /* 0x000fc60000400000 */
[----:B------:R-:W-:Y:S02]  /*1200*/  @!P1 FMUL R22, R22, 16777216 ;  /* 0x4b80000016169820 */ /* 0x000fe40000400000 */
[----:B------:R-:W-:Y:S01]  /*1210*/  @!P6 FMUL R23, R23, 16777216 ;  /* 0x4b8000001717e820 */ /* 0x000fe20000400000 */
[----:B0-----:R-:W-:Y:S01]  /*1220*/  FMUL R44, R9, R44 ;  /* 0x0000002c092c7220 */ /* 0x001fe20000400000 */
[----:B----4-:R-:W-:Y:S01]  /*1230*/  FADD R31, R24, -R31 ;  /* 0x8000001f181f7221 */ /* 0x010fe20000000000 */
[----:B------:R1:W0:Y:S08]  /*1240*/  MUFU.RCP R10, R19 ;  /* 0x00000013000a7308 */ /* 0x0002300000001000 */
[----:B------:R2:W-:Y:S01]  /*1250*/  MUFU.RCP R42, R22 ;  /* 0x00000016002a7308 */ /* 0x0005e20000001000 */
[----:B-1----:R-:W-:Y:S01]  /*1260*/  FMUL R19, R43, R8 ;  /* 0x000000082b137220 */ /* 0x002fe20000400000 */
[----:B------:R-:W-:-:S06]  /*1270*/  FSEL R8, R17, 1, P2 ;  /* 0x3f80000011087808 */ /* 0x000fcc0001000000 */
[----:B------:R-:W1:Y:S01]  /*1280*/  MUFU.RCP R25, R25 ;  /* 0x0000001900197308 */ /* 0x000e620000001000 */
[----:B--2---:R-:W-:-:S07]  /*1290*/  FSEL R22, R17, 1, P4 ;  /* 0x3f80000011167808 */ /* 0x004fce0002000000 */
[----:B------:R-:W2:Y:S08]  /*12a0*/  MUFU.RCP R9, R23 ;  /* 0x0000001700097308 */ /* 0x000eb00000001000 */
[----:B------:R3:W4:Y:S01]  /*12b0*/  MUFU.RCP R24, R11 ;  /* 0x0000000b00187308 */ /* 0x0007220000001000 */
[----:B------:R-:W-:Y:S01]  /*12c0*/  @!P3 FMUL R8, R8, 16777216 ;  /* 0x4b8000000808b820 */ /* 0x000fe20000400000 */
[----:B------:R-:W-:Y:S01]  /*12d0*/  @!P6 FMUL R22, R22, 16777216 ;  /* 0x4b8000001616e820 */ /* 0x000fe20000400000 */
[----:B---3--:R-:W-:Y:S01]  /*12e0*/  FSEL R11, R17, 1, P5 ;  /* 0x3f800000110b7808 */ /* 0x008fe20002800000 */
[----:B0-----:R-:W-:-:S04]  /*12f0*/  FMUL R41, R10, R41 ;  /* 0x000000290a297220 */ /* 0x001fc80000400000 */
[----:B------:R-:W-:Y:S01]  /*1300*/  @!P1 FMUL R11, R11, 16777216 ;  /* 0x4b8000000b0b9820 */ /* 0x000fe20000400000 */
[----:B-1----:R-:W-:Y:S01]  /*1310*/  FMUL R23, R25, R8 ;  /* 0x0000000819177220 */ /* 0x002fe20000400000 */
[----:B--2---:R-:W-:Y:S01]  /*1320*/  FMUL R22, R9, R22 ;  /* 0x0000001609167220 */ /* 0x004fe20000400000 */
[----:B----4-:R-:W-:Y:S01]  /*1330*/  FMUL R37, R24, R37 ;  /* 0x0000002518257220 */ /* 0x010fe20000400000 */
[----:B------:R-:W-:Y:S01]  /*1340*/  FMUL R42, R42, R11 ;  /* 0x0000000b2a2a7220 */ /* 0x000fe20000400000 */
[----:B------:R-:W-:Y:S02]  /*1350*/  CS2R R8, SRZ ;  /* 0x0000000000087805 */ /* 0x000fe4000001ff00 */
[----:B------:R-:W-:Y:S01]  /*1360*/  CS2R R10, SRZ ;  /* 0x00000000000a7805 */ /* 0x000fe2000001ff00 */
[----:B------:R-:W-:-:S05]  /*1370*/  IMAD.WIDE R24, R5, 0x4, R46 ;  /* 0x0000000405187825 */ /* 0x000fca00078e022e */
[----:B------:R-:W2:Y:S01]  /*1380*/  @!P0 LDG.E.EL.128 R8, desc[UR6][R24.64] ;  /* 0x0000000618088981 */ /* 0x000ea2000c2e1d00 */
[----:B------:R-:W-:Y:S01]  /*1390*/  FADD R30, R39, -R30 ;  /* 0x8000001e271e7221 */ /* 0x000fe20000000000 */
[----:B------:R-:W-:Y:S01]  /*13a0*/  FMUL R39, R27, R26 ;  /* 0x0000001a1b277220 */ /* 0x000fe20000400000 */
[----:B------:R-:W-:-:S04]  /*13b0*/  IMAD.WIDE R46, R6, 0x4, R46 ;  /* 0x00000004062e7825 */ /* 0x000fc800078e022e */
[----:B--2---:R-:W-:-:S06]  /*13c0*/  FADD R8, R8, 9.9999997473787516356e-06 ;  /* 0x3727c5ac08087421 */ /* 0x004fcc0000000000 */
[----:B------:R-:W0:Y:S01]  /*13d0*/  MUFU.SQRT R8, R8 ;  /* 0x0000000800087308 */ /* 0x000e220000002000 */
[----:B------:R-:W-:-:S07]  /*13e0*/  FADD R10, R10, 9.9999997473787516356e-06 ;  /* 0x3727c5ac0a0a7421 */ /* 0x000fce0000000000 */
[----:B------:R-:W1:Y:S01]  /*13f0*/  MUFU.SQRT R10, R10 ;  /* 0x0000000a000a7308 */ /* 0x000e620000002000 */
[----:B------:R-:W-:Y:S01]  /*1400*/  FADD R9, R9, 9.9999997473787516356e-06 ;  /* 0x3727c5ac09097421 */ /* 0x000fe20000000000 */
[C---:B0-----:R-:W-:Y:S02]  /*1410*/  FSETP.GT.AND P6, PT, R8.reuse, 8.50705917302346158658e+37, PT ;  /* 0x7e8000000800780b */ /* 0x041fe40003fc4000 */
[----:B------:R-:W-:Y:S01]  /*1420*/  FSETP.GEU.AND P1, PT, R8, 1.175494350822287508e-38, PT ;  /* 0x008000000800780b */ /* 0x000fe20003f2e000 */
[----:B------:R-:W-:-:S03]  /*1430*/  FADD R11, R11, 9.9999997473787516356e-06 ;  /* 0x3727c5ac0b0b7421 */ /* 0x000fc60000000000 */
[----:B------:R-:W0:Y:S01]  /*1440*/  MUFU.SQRT R9, R9 ;  /* 0x0000000900097308 */ /* 0x000e220000002000 */
[----:B-1----:R-:W-:-:S07]  /*1450*/  FSETP.GT.AND P4, PT, R10, 8.50705917302346158658e+37, PT ;  /* 0x7e8000000a00780b */ /* 0x002fce0003f84000 */
[----:B------:R-:W1:Y:S01]  /*1460*/  MUFU.SQRT R11, R11 ;  /* 0x0000000b000b7308 */ /* 0x000e620000002000 */
[----:B------:R-:W-:Y:S01]  /*1470*/  @P6 FMUL R8, R8, 0.25 ;  /* 0x3e80000008086820 */ /* 0x000fe20000400000 */
[----:B------:R-:W-:-:S03]  /*1480*/  FSETP.GEU.AND P5, PT, R10, 1.175494350822287508e-38, PT ;  /* 0x008000000a00780b */ /* 0x000fc60003fae000 */
[----:B------:R-:W-:Y:S01]  /*1490*/  @!P1 FMUL R8, R8, 16777216 ;  /* 0x4b80000008089820 */ /* 0x000fe20000400000 */
[----:B------:R-:W-:Y:S01]  /*14a0*/  FSEL R27, R17, 1, P6 ;  /* 0x3f800000111b7808 */ /* 0x000fe20003000000 */
[----:B------:R-:W-:-:S04]  /*14b0*/  @P4 FMUL R10, R10, 0.25 ;  /* 0x3e8000000a0a4820 */ /* 0x000fc80000400000 */
[----:B------:R-:W2:Y:S01]  /*14c0*/  MUFU.RCP R8, R8 ;  /* 0x0000000800087308 */ /* 0x000ea20000001000 */
[----:B0-----:R-:W-:Y:S02]  /*14d0*/  FSETP.GT.AND P2, PT, R9, 8.50705917302346158658e+37, PT ;  /* 0x7e8000000900780b */ /* 0x001fe40003f44000 */
[----:B-1----:R-:W-:Y:S01]  /*14e0*/  FSETP.GT.AND P6, PT, R11, 8.50705917302346158658e+37, PT ;  /* 0x7e8000000b00780b */ /* 0x002fe20003fc4000 */
[----:B------:R-:W-:Y:S01]  /*14f0*/  @!P5 FMUL R10, R10, 16777216 ;  /* 0x4b8000000a0ad820 */ /* 0x000fe20000400000 */
[----:B------:R-:W-:Y:S01]  /*1500*/  @!P1 FMUL R27, R27, 16777216 ;  /* 0x4b8000001b1b9820 */ /* 0x000fe20000400000 */
[----:B------:R-:W-:Y:S02]  /*1510*/  FSETP.GEU.AND P3, PT, R9, 1.175494350822287508e-38, PT ;  /* 0x008000000900780b */ /* 0x000fe40003f6e000 */
[----:B------:R-:W-:Y:S01]  /*1520*/  FSETP.GEU.AND P1, PT, R11, 1.175494350822287508e-38, PT ;  /* 0x008000000b00780b */ /* 0x000fe20003f2e000 */
[----:B------:R-:W0:Y:S01]  /*1530*/  MUFU.RCP R43, R10 ;  /* 0x0000000a002b7308 */ /* 0x000e220000001000 */
[----:B--2---:R-:W-:Y:S01]  /*1540*/  FMUL R27, R8, R27 ;  /* 0x0000001b081b7220 */ /* 0x004fe20000400000 */
[----:B------:R-:W-:-:S03]  /*1550*/  FSEL R8, R17, 1, P4 ;  /* 0x3f80000011087808 */ /* 0x000fc60002000000 */
[----:B------:R-:W-:Y:S02]  /*1560*/  @P2 FMUL R9, R9, 0.25 ;  /* 0x3e80000009092820 */ /* 0x000fe40000400000 */
[----:B------:R-:W-:-:S03]  /*1570*/  @P6 FMUL R11, R11, 0.25 ;  /* 0x3e8000000b0b6820 */ /* 0x000fc60000400000 */
[----:B------:R-:W-:Y:S02]  /*1580*/  @!P3 FMUL R9, R9, 16777216 ;  /* 0x4b8000000909b820 */ /* 0x000fe40000400000 */
[----:B------:R-:W-:Y:S01]  /*1590*/  @!P1 FMUL R11, R11, 16777216 ;  /* 0x4b8000000b0b9820 */ /* 0x000fe20000400000 */
[----:B------:R-:W-:Y:S01]  /*15a0*/  @!P5 FMUL R8, R8, 16777216 ;  /* 0x4b8000000808d820 */ /* 0x000fe20000400000 */
[----:B------:R1:W-:Y:S03]  /*15b0*/  MUFU.RCP R26, R9 ;  /* 0x00000009001a7308 */ /* 0x0003e60000001000 */
[----:B0-----:R-:W-:-:S05]  /*15c0*/  FMUL R43, R43, R8 ;  /* 0x000000082b2b7220 */ /* 0x001fca0000400000 */
[----:B------:R0:W2:Y:S01]  /*15d0*/  MUFU.RCP R49, R11 ;  /* 0x0000000b00317308 */ /* 0x0000a20000001000 */
[----:B-1----:R-:W-:Y:S02]  /*15e0*/  CS2R R8, SRZ ;  /* 0x0000000000087805 */ /* 0x002fe4000001ff00 */
[----:B0-----:R-:W-:-:S06]  /*15f0*/  CS2R R10, SRZ ;  /* 0x00000000000a7805 */ /* 0x001fcc000001ff00 */
[----:B------:R0:W3:Y:S01]  /*1600*/  @!P0 LDG.E.EL.128 R8, desc[UR6][R46.64] ;  /* 0x000000062e088981 */ /* 0x0000e2000c2e1d00 */
[----:B------:R-:W-:-:S05]  /*1610*/  FSEL R24, R17, 1, P6 ;  /* 0x3f80000011187808 */ /* 0x000fca0003000000 */
[----:B------:R-:W-:-:S04]  /*1620*/  @!P1 FMUL R24, R24, 16777216 ;  /* 0x4b80000018189820 */ /* 0x000fc80000400000 */
[----:B--2---:R-:W-:Y:S01]  /*1630*/  FMUL R49, R49, R24 ;  /* 0x0000001831317220 */ /* 0x004fe20000400000 */
[----:B------:R-:W-:Y:S01]  /*1640*/  FADD R29, R40, -R29 ;  /* 0x8000001d281d7221 */ /* 0x000fe20000000000 */
[----:B------:R-:W-:Y:S01]  /*1650*/  FSEL R25, R17, 1, P2 ;  /* 0x3f80000011197808 */ /* 0x000fe20001000000 */
[----:B0-----:R-:W0:Y:S04]  /*1660*/  LDC.64 R46, c[0x0][0x230] ;  /* 0x00008c00ff2e7b82 */ /* 0x001e280000000a00 */
[----:B------:R-:W-:-:S04]  /*1670*/  @!P3 FMUL R25, R25, 16777216 ;  /* 0x4b8000001919b820 */ /* 0x000fc80000400000 */
[----:B------:R-:W-:Y:S01]  /*1680*/  FMUL R26, R26, R25 ;  /* 0x000000191a1a7220 */ /* 0x000fe20000400000 */
[----:B------:R-:W-:Y:S01]  /*1690*/  FMUL R22, R22, R15 ;  /* 0x0000000f16167220 */ /* 0x000fe20000400000 */
[----:B------:R-:W-:Y:S01]  /*16a0*/  FMUL R23, R23, R14 ;  /* 0x0000000e17177220 */ /* 0x000fe20000400000 */
[----:B------:R-:W-:Y:S01]  /*16b0*/  FMUL R42, R42, R13 ;  /* 0x0000000d2a2a7220 */ /* 0x000fe20000400000 */
[----:B------:R-:W-:Y:S01]  /*16c0*/  FMUL R41, R41, R12 ;  /* 0x0000000c29297220 */ /* 0x000fe20000400000 */
[----:B------:R-:W-:Y:S02]  /*16d0*/  CS2R R12, SRZ ;  /* 0x00000000000c7805 */ /* 0x000fe4000001ff00 */
[----:B------:R-:W-:Y:S01]  /*16e0*/  CS2R R14, SRZ ;  /* 0x00000000000e7805 */ /* 0x000fe2000001ff00 */
[----:B0-----:R-:W-:-:S05]  /*16f0*/  IMAD.WIDE R50, R33, 0x4, R46 ;  /* 0x0000000421327825 */ /* 0x001fca00078e022e */
[----:B------:R0:W2:Y:S01]  /*1700*/  @!P0 LDG.E.EL.128 R12, desc[UR6][R50.64] ;  /* 0x00000006320c8981 */ /* 0x0000a2000c2e1d00 */
[----:B---3--:R-:W-:-:S04]  /*1710*/  FADD R8, R8, 9.9999997473787516356e-06 ;  /* 0x3727c5ac08087421 */ /* 0x008fc80000000000 */
[----:B------:R-:W1:Y:S01]  /*1720*/  MUFU.SQRT R24, R8 ;  /* 0x0000000800187308 */ /* 0x000e620000002000 */
[----:B------:R-:W-:-:S07]  /*1730*/  FADD R9, R9, 9.9999997473787516356e-06 ;  /* 0x3727c5ac09097421 */ /* 0x000fce0000000000 */
[----:B------:R-:W3:Y:S01]  /*1740*/  MUFU.SQRT R40, R9 ;  /* 0x0000000900287308 */ /* 0x000ee20000002000 */
[C---:B-1----:R-:W-:Y:S02]  /*1750*/  FSETP.GT.AND P1, PT, R24.reuse, 8.50705917302346158658e+37, PT ;  /* 0x7e8000001800780b */ /* 0x042fe40003f24000 */
[----:B------:R-:W-:Y:S02]  /*1760*/  FSETP.GEU.AND P2, PT, R24, 1.175494350822287508e-38, PT ;  /* 0x008000001800780b */ /* 0x000fe40003f4e000 */
[----:B------:R-:W-:Y:S01]  /*1770*/  FSEL R48, R17, 1, P1 ;  /* 0x3f80000011307808 */ /* 0x000fe20000800000 */
[----:B------:R-:W-:-:S08]  /*1780*/  FADD R10, R10, 9.9999997473787516356e-06 ;  /* 0x3727c5ac0a0a7421 */ /* 0x000fd00000000000 */
[----:B------:R-:W-:Y:S01]  /*1790*/  @P1 FMUL R24, R24, 0.25 ;  /* 0x3e80000018181820 */ /* 0x000fe20000400000 */
[----:B---3--:R-:W-:Y:S01]  /*17a0*/  FSETP.GT.AND P1, PT, R40, 8.50705917302346158658e+37, PT ;  /* 0x7e8000002800780b */ /* 0x008fe20003f24000 */
[----:B------:R-:W-:Y:S02]  /*17b0*/  @!P2 FMUL R48, R48, 16777216 ;  /* 0x4b8000003030a820 */ /* 0x000fe40000400000 */
[----:B------:R-:W-:Y:S01]  /*17c0*/  @!P2 FMUL R24, R24, 16777216 ;  /* 0x4b8000001818a820 */ /* 0x000fe20000400000 */
[C---:B------:R-:W-:Y:S01]  /*17d0*/  FSETP.GEU.AND P2, PT, R40.reuse, 1.175494350822287508e-38, PT ;  /* 0x008000002800780b */ /* 0x040fe20003f4e000 */
[----:B------:R-:W1:Y:S08]  /*17e0*/  MUFU.SQRT R8, R10 ;  /* 0x0000000a00087308 */ /* 0x000e700000002000 */
[----:B------:R-:W-:-:S04]  /*17f0*/  @P1 FMUL R40, R40, 0.25 ;  /* 0x3e80000028281820 */ /* 0x000fc80000400000 */
[----:B------:R-:W-:Y:S01]  /*1800*/  @!P2 FMUL R40, R40, 16777216 ;  /* 0x4b8000002828a820 */ /* 0x000fe20000400000 */
[----:B------:R-:W-:Y:S02]  /*1810*/  FSEL R9, R17, 1, P1 ;  /* 0x3f80000011097808 */ /* 0x000fe40000800000 */
[----:B-1----:R-:W-:-:S03]  /*1820*/  FSETP.GT.AND P1, PT, R8, 8.50705917302346158658e+37, PT ;  /* 0x7e8000000800780b */ /* 0x002fc60003f24000 */
[----:B------:R-:W1:Y:S01]  /*1830*/  MUFU.RCP R40, R40 ;  /* 0x0000002800287308 */ /* 0x000e620000001000 */
[----:B------:R-:W-:Y:S01]  /*1840*/  @!P2 FMUL R9, R9, 16777216 ;  /* 0x4b8000000909a820 */ /* 0x000fe20000400000 */
[----:B------:R-:W-:-:S06]  /*1850*/  FSETP.GEU.AND P2, PT, R8, 1.175494350822287508e-38, PT ;  /* 0x008000000800780b */ /* 0x000fcc0003f4e000 */
[----:B------:R1:W3:Y:S02]  /*1860*/  MUFU.RCP R25, R24 ;  /* 0x0000001800197308 */ /* 0x0002e40000001000 */
[----:B------:R-:W-:Y:S01]  /*1870*/  @P1 FMUL R8, R8, 0.25 ;  /* 0x3e80000008081820 */ /* 0x000fe20000400000 */
[----:B-1----:R-:W-:Y:S01]  /*1880*/  FMUL R24, R40, R9 ;  /* 0x0000000928187220 */ /* 0x002fe20000400000 */
[----:B------:R-:W-:Y:S01]  /*1890*/  FMUL R40, R37, R36 ;  /* 0x0000002425287220 */ /* 0x000fe20000400000 */
[----:B------:R-:W-:Y:S02]  /*18a0*/  FMUL R36, R44, R35 ;  /* 0x000000232c247220 */ /* 0x000fe40000400000 */
[----:B------:R-:W-:Y:S01]  /*18b0*/  @!P2 FMUL R8, R8, 16777216 ;  /* 0x4b8000000808a820 */ /* 0x000fe20000400000 */
[----:B------:R-:W1:Y:S05]  /*18c0*/  LDC.64 R44, c[0x0][0x228] ;  /* 0x00008a00ff2c7b82 */ /* 0x000e6a0000000a00 */
[----:B------:R-:W4:Y:S01]  /*18d0*/  MUFU.RCP R8, R8 ;  /* 0x0000000800087308 */ /* 0x000f220000001000 */
[----:B------:R-:W-:Y:S01]  /*18e0*/  FSEL R9, R17, 1, P1 ;  /* 0x3f80000011097808 */ /* 0x000fe20000800000 */
[----:B------:R-:W-:Y:S01]  /*18f0*/  FADD R11, R11, 9.9999997473787516356e-06 ;  /* 0x3727c5ac0b0b7421 */ /* 0x000fe20000000000 */
[----:B---3--:R-:W-:-:S03]  /*1900*/  FMUL R25, R25, R48 ;  /* 0x0000003019197220 */ /* 0x008fc60000400000 */
[----:B------:R-:W-:Y:S02]  /*1910*/  @!P2 FMUL R9, R9, 16777216 ;  /* 0x4b8000000909a820 */ /* 0x000fe40000400000 */
[----:B------:R3:W5:Y:S02]  /*1920*/  MUFU.SQRT R48, R11 ;  /* 0x0000000b00307308 */ /* 0x0007640000002000 */
[----:B----4-:R-:W-:Y:S01]  /*1930*/  FMUL R37, R8, R9 ;  /* 0x0000000908257220 */ /* 0x010fe20000400000 */
[----:B------:R-:W-:Y:S02]  /*1940*/  CS2R R8, SRZ ;  /* 0x0000000000087805 */ /* 0x000fe4000001ff00 */
[----:B---3--:R-:W-:Y:S01]  /*1950*/  CS2R R10, SRZ ;  /* 0x00000000000a7805 */ /* 0x008fe2000001ff00 */
[----:B-1----:R-:W-:-:S05]  /*1960*/  IMAD.WIDE R52, R33, 0x4, R44 ;  /* 0x0000000421347825 */ /* 0x002fca00078e022c */
[----:B------:R-:W2:Y:S01]  /*1970*/  @!P0 LDG.E.EL.128 R8, desc[UR6][R52.64] ;  /* 0x0000000634088981 */ /* 0x000ea2000c2e1d00 */
[C---:B-----5:R-:W-:Y:S02]  /*1980*/  FSETP.GT.AND P1, PT, R48.reuse, 8.50705917302346158658e+37, PT ;  /* 0x7e8000003000780b */ /* 0x060fe40003f24000 */
[----:B------:R-:W-:-:S11]  /*1990*/  FSETP.GEU.AND P2, PT, R48, 1.175494350822287508e-38, PT ;  /* 0x008000003000780b */ /* 0x000fd60003f4e000 */
[----:B------:R-:W-:-:S04]  /*19a0*/  @P1 FMUL R48, R48, 0.25 ;  /* 0x3e80000030301820 */ /* 0x000fc80000400000 */
[----:B------:R-:W-:-:S06]  /*19b0*/  @!P2 FMUL R48, R48, 16777216 ;  /* 0x4b8000003030a820 */ /* 0x000fcc0000400000 */
[----:B------:R-:W1:Y:S01]  /*19c0*/  MUFU.RCP R48, R48 ;  /* 0x0000003000307308 */ /* 0x000e620000001000 */
[----:B------:R-:W-:Y:S01]  /*19d0*/  FSEL R17, R17, 1, P1 ;  /* 0x3f80000011117808 */ /* 0x000fe20000800000 */
[----:B------:R-:W-:Y:S01]  /*19e0*/  FMUL R39, R39, R38 ;  /* 0x0000002627277220 */ /* 0x000fe20000400000 */
[----:B------:R-:W-:-:S03]  /*19f0*/  FMUL R19, R19, R34 ;  /* 0x0000002213137220 */ /* 0x000fc60000400000 */
[----:B------:R-:W-:Y:S01]  /*1a00*/  @!P2 FMUL R17, R17, 16777216 ;  /* 0x4b8000001111a820 */ /* 0x000fe20000400000 */
[----:B------:R-:W-:Y:S01]  /*1a10*/  FMUL R27, R27, R20 ;  /* 0x000000141b1b7220 */ /* 0x000fe20000400000 */
[----:B------:R-:W-:Y:S01]  /*1a20*/  FMUL R34, R49, R18 ;  /* 0x0000001231227220 */ /* 0x000fe20000400000 */
[----:B------:R-:W-:Y:S01]  /*1a30*/  FMUL R35, R43, R16 ;  /* 0x000000102b237220 */ /* 0x000fe20000400000 */
[----:B0-----:R-:W-:-:S04]  /*1a40*/  IMAD.WIDE R50, R32, 0x4, R46 ;  /* 0x0000000420327825 */ /* 0x001fc800078e022e */
[----:B-1----:R-:W-:Y:S01]  /*1a50*/  FMUL R20, R48, R17 ;  /* 0x0000001130147220 */ /* 0x002fe20000400000 */
[----:B------:R-:W-:Y:S01]  /*1a60*/  CS2R R16, SRZ ;  /* 0x0000000000107805 */ /* 0x000fe2000001ff00 */
[----:B------:R-:W-:-:S04]  /*1a70*/  IMAD.WIDE R48, R32, 0x4, R44 ;  /* 0x0000000420307825 */ /* 0x000fc800078e022c */
[----:B--2---:R-:W-:Y:S01]  /*1a80*/  FFMA R33, R39, R8, R12 ;  /* 0x0000000827217223 */ /* 0x004fe2000000000c */
[----:B------:R-:W-:Y:S01]  /*1a90*/  FFMA R36, R36, R9, R13 ;  /* 0x0000000924247223 */ /* 0x000fe2000000000d */
[----:B------:R-:W-:Y:S01]  /*1aa0*/  FFMA R38, R19, R10, R14 ;  /* 0x0000000a13267223 */ /* 0x000fe2000000000e */
[----:B------:R-:W-:Y:S01]  /*1ab0*/  FFMA R39, R40, R11, R15 ;  /* 0x0000000b28277223 */ /* 0x000fe2000000000f */
[----:B------:R-:W-:Y:S02]  /*1ac0*/  CS2R R18, SRZ ;  /* 0x0000000000127805 */ /* 0x000fe4000001ff00 */
[----:B------:R-:W-:Y:S02]  /*1ad0*/  CS2R R8, SRZ ;  /* 0x0000000000087805 */ /* 0x000fe4000001ff00 */
[----:B------:R-:W-:Y:S02]  /*1ae0*/  CS2R R10, SRZ ;  /* 0x00000000000a7805 */ /* 0x000fe4000001ff00 */
[----:B------:R0:W2:Y:S04]  /*1af0*/  @!P0 LDG.E.EL.128 R16, desc[UR6][R48.64] ;  /* 0x0000000630108981 */ /* 0x0000a8000c2e1d00 */
[----:B------:R1:W2:Y:S01]  /*1b00*/  @!P0 LDG.E.EL.128 R8, desc[UR6][R50.64] ;  /* 0x0000000632088981 */ /* 0x0002a2000c2e1d00 */
[----:B------:R-:W-:-:S02]  /*1b10*/  CS2R R12, SRZ ;  /* 0x00000000000c7805 */ /* 0x000fc4000001ff00 */
[----:B------:R-:W-:Y:S01]  /*1b20*/  CS2R R14, SRZ ;  /* 0x00000000000e7805 */ /* 0x000fe2000001ff00 */
[----:B0-----:R-:W-:-:S04]  /*1b30*/  IMAD.WIDE R48, R5, 0x4, R44 ;  /* 0x0000000405307825 */ /* 0x001fc800078e022c */
[----:B------:R-:W-:Y:S01]  /*1b40*/  FMUL R26, R26, R21 ;  /* 0x000000151a1a7220 */ /* 0x000fe20000400000 */
[----:B-1----:R-:W-:-:S04]  /*1b50*/  IMAD.WIDE R50, R6, 0x4, R44 ;  /* 0x0000000406327825 */ /* 0x002fc800078e022c */
[----:B------:R-:W-:Y:S01]  /*1b60*/  FMUL R44, R20, R31 ;  /* 0x0000001f142c7220 */ /* 0x000fe20000400000 */
[----:B------:R0:W3:Y:S01]  /*1b70*/  @!P0 LDG.E.EL.128 R12, desc[UR6][R48.64] ;  /* 0x00000006300c8981 */ /* 0x0000e2000c2e1d00 */
[----:B------:R-:W-:Y:S01]  /*1b80*/  CS2R R20, SRZ ;  /* 0x0000000000147805 */ /* 0x000fe2000001ff00 */
[----:B0-----:R-:W-:-:S04]  /*1b90*/  IMAD.WIDE R48, R6, 0x4, R46 ;  /* 0x0000000406307825 */ /* 0x001fc800078e022e */
[----:B--2---:R-:W-:Y:S01]  /*1ba0*/  FFMA R32, R41, R16, R8 ;  /* 0x0000001029207223 */ /* 0x004fe20000000008 */
[----:B------:R-:W-:Y:S01]  /*1bb0*/  FFMA R42, R42, R17, R9 ;  /* 0x000000112a2a7223 */ /* 0x000fe20000000009 */
[----:B------:R-:W-:Y:S01]  /*1bc0*/  FFMA R40, R23, R18, R10 ;  /* 0x0000001217287223 */ /* 0x000fe2000000000a */
[----:B------:R-:W-:Y:S01]  /*1bd0*/  FFMA R41, R22, R19, R11 ;  /* 0x0000001316297223 */ /* 0x000fe2000000000b */
[----:B------:R-:W-:Y:S02]  /*1be0*/  CS2R R8, SRZ ;  /* 0x0000000000087805 */ /* 0x000fe4000001ff00 */
[----:B------:R-:W-:Y:S01]  /*1bf0*/  CS2R R10, SRZ ;  /* 0x00000000000a7805 */ /* 0x000fe2000001ff00 */
[----:B------:R-:W-:Y:S01]  /*1c00*/  IMAD.WIDE R22, R5, 0x4, R46 ;  /* 0x0000000405167825 */ /* 0x000fe200078e022e */
[----:B------:R-:W-:Y:S02]  /*1c10*/  CS2R R16, SRZ ;  /* 0x0000000000107805 */ /* 0x000fe4000001ff00 */
[----:B------:R-:W-:Y:S01]  /*1c20*/  CS2R R18, SRZ ;  /* 0x0000000000127805 */ /* 0x000fe2000001ff00 */
[----:B------:R-:W0:Y:S01]  /*1c30*/  LDC.64 R46, c[0x0][0x238] ;  /* 0x00008e00ff2e7b82 */ /* 0x000e220000000a00 */
[----:B------:R1:W3:Y:S04]  /*1c40*/  @!P0 LDG.E.EL.128 R8, desc[UR6][R22.64] ;  /* 0x0000000616088981 */ /* 0x0002e8000c2e1d00 */
[----:B------:R-:W2:Y:S01]  /*1c50*/  @!P0 LDG.E.EL.128 R16, desc[UR6][R50.64] ;  /* 0x0000000632108981 */ /* 0x000ea2000c2e1d00 */
[----:B-1----:R-:W-:-:S06]  /*1c60*/  CS2R R22, SRZ ;  /* 0x0000000000167805 */ /* 0x002fcc000001ff00 */
[----:B------:R-:W2:Y:S01]  /*1c70*/  @!P0 LDG.E.EL.128 R20, desc[UR6][R48.64] ;  /* 0x0000000630148981 */ /* 0x000ea2000c2e1d00 */
[----:B------:R-:W-:Y:S01]  /*1c80*/  FMUL R37, R37, R30 ;  /* 0x0000001e25257220 */ /* 0x000fe20000400000 */
[----:B------:R-:W-:Y:S02]  /*1c90*/  FSETP.GEU.AND P4, PT, R39, RZ, PT ;  /* 0x000000ff2700720b */ /* 0x000fe40003f8e000 */
[----:B------:R-:W-:Y:S02]  /*1ca0*/  FSETP.GEU.AND P5, PT, R38, RZ, PT ;  /* 0x000000ff2600720b */ /* 0x000fe40003fae000 */
[----:B------:R-:W-:Y:S02]  /*1cb0*/  FSETP.GEU.AND P6, PT, R36, RZ, PT ;  /* 0x000000ff2400720b */ /* 0x000fe40003fce000 */
[----:B------:R-:W-:Y:S02]  /*1cc0*/  FSETP.GEU.AND P1, PT, R33, RZ, PT ;  /* 0x000000ff2100720b */ /* 0x000fe40003f2e000 */
[----:B------:R-:W-:-:S02]  /*1cd0*/  FSETP.GEU.AND P2, PT, R41, RZ, PT ;  /* 0x000000ff2900720b */ /* 0x000fc40003f4e000 */
[----:B------:R-:W-:Y:S01]  /*1ce0*/  FSETP.GEU.AND P3, PT, R40, RZ, PT ;  /* 0x000000ff2800720b */ /* 0x000fe20003f6e000 */
[--C-:B------:R-:W-:Y:S01]  /*1cf0*/  IMAD R5, R4, 0x8, R7.reuse ;  /* 0x0000000804057824 */ /* 0x100fe200078e0207 */
[----:B------:R-:W-:Y:S01]  /*1d00*/  SEL R39, R39, RZ, P4 ;  /* 0x000000ff27277207 */ /* 0x000fe20002000000 */
[--C-:B------:R-:W-:Y:S01]  /*1d10*/  IMAD R31, R2, 0x8, R7.reuse ;  /* 0x00000008021f7824 */ /* 0x100fe200078e0207 */
[----:B------:R-:W-:Y:S01]  /*1d20*/  SEL R38, R38, RZ, P5 ;  /* 0x000000ff26267207 */ /* 0x000fe20002800000 */
[----:B------:R-:W-:Y:S01]  /*1d30*/  FMUL R24, R24, R29 ;  /* 0x0000001d18187220 */ /* 0x000fe20000400000 */
[----:B------:R-:W-:Y:S01]  /*1d40*/  FMUL R25, R25, R28 ;  /* 0x0000001c19197220 */ /* 0x000fe20000400000 */
[----:B------:R-:W-:Y:S01]  /*1d50*/  FSETP.GEU.AND P4, PT, R42, RZ, PT ;  /* 0x000000ff2a00720b */ /* 0x000fe20003f8e000 */
[--C-:B------:R-:W-:Y:S01]  /*1d60*/  IMAD R43, R0, 0x8, R7.reuse ;  /* 0x00000008002b7824 */ /* 0x100fe200078e0207 */
[----:B------:R-:W-:Y:S01]  /*1d70*/  FSETP.GEU.AND P5, PT, R32, RZ, PT ;  /* 0x000000ff2000720b */ /* 0x000fe20003fae000 */
[----:B------:R-:W-:-:S02]  /*1d80*/  IMAD R3, R3, 0x8, R7 ;  /* 0x0000000803037824 */ /* 0x000fc400078e0207 */
[----:B0-----:R-:W-:Y:S01]  /*1d90*/  IMAD.WIDE R4, R5, 0x4, R46 ;  /* 0x0000000405047825 */ /* 0x001fe200078e022e */
[----:B------:R-:W-:-:S03]  /*1da0*/  SEL R32, R32, RZ, P5 ;  /* 0x000000ff20207207 */ /* 0x000fc60002800000 */
[----:B------:R-:W-:-:S04]  /*1db0*/  IMAD.WIDE R6, R31, 0x4, R46 ;  /* 0x000000041f067825 */ /* 0x000fc800078e022e */
[----:B---3--:R-:W-:Y:S01]  /*1dc0*/  FFMA R8, R27, R12, R8 ;  /* 0x0000000c1b087223 */ /* 0x008fe20000000008 */
[----:B------:R-:W-:Y:S01]  /*1dd0*/  FFMA R9, R26, R13, R9 ;  /* 0x0000000d1a097223 */ /* 0x000fe20000000009 */
[----:B------:R-:W-:Y:S01]  /*1de0*/  FFMA R10, R35, R14, R10 ;  /* 0x0000000e230a7223 */ /* 0x000fe2000000000a */
[----:B------:R-:W-:Y:S01]  /*1df0*/  FFMA R11, R34, R15, R11 ;  /* 0x0000000f220b7223 */ /* 0x000fe2000000000b */
[----:B------:R-:W-:Y:S02]  /*1e00*/  SEL R35, R41, RZ, P2 ;  /* 0x000000ff29237207 */ /* 0x000fe40001000000 */
[----:B------:R-:W-:Y:S02]  /*1e10*/  SEL R34, R40, RZ, P3 ;  /* 0x000000ff28227207 */ /* 0x000fe40001800000 */
[----:B------:R-:W-:Y:S02]  /*1e20*/  FSETP.GEU.AND P2, PT, R9, RZ, PT ;  /* 0x000000ff0900720b */ /* 0x000fe40003f4e000 */
[----:B------:R-:W-:Y:S01]  /*1e30*/  FSETP.GEU.AND P3, PT, R8, RZ, PT ;  /* 0x000000ff0800720b */ /* 0x000fe20003f6e000 */
[----:B--2---:R-:W-:Y:S01]  /*1e40*/  FFMA R18, R37, R18, R22 ;  /* 0x0000001225127223 */ /* 0x004fe20000000016 */
[----:B------:R-:W-:-:S02]  /*1e50*/  SEL R37, R36, RZ, P6 ;  /* 0x000000ff24257207 */ /* 0x000fc40003000000 */
[----:B------:R-:W-:Y:S02]  /*1e60*/  SEL R36, R33, RZ, P1 ;  /* 0x000000ff21247207 */ /* 0x000fe40000800000 */
[----:B------:R-:W-:Y:S02]  /*1e70*/  FSETP.GEU.AND P6, PT, R11, RZ, PT ;  /* 0x000000ff0b00720b */ /* 0x000fe40003fce000 */
[----:B------:R-:W-:Y:S01]  /*1e80*/  FSETP.GEU.AND P1, PT, R10, RZ, PT ;  /* 0x000000ff0a00720b */ /* 0x000fe20003f2e000 */
[----:B------:R-:W-:Y:S01]  /*1e90*/  FFMA R16, R25, R16, R20 ;  /* 0x0000001019107223 */ /* 0x000fe20000000014 */
[----:B------:R-:W-:Y:S01]  /*1ea0*/  FFMA R17, R24, R17, R21 ;  /* 0x0000001118117223 */ /* 0x000fe20000000015 */
[----:B------:R-:W-:Y:S01]  /*1eb0*/  SEL R33, R42, RZ, P4 ;  /* 0x000000ff2a217207 */ /* 0x000fe20002000000 */
[----:B------:R-:W-:Y:S01]  /*1ec0*/  FFMA R19, R44, R19, R23 ;  /* 0x000000132c137223 */ /* 0x000fe20000000017 */
[----:B------:R-:W-:Y:S01]  /*1ed0*/  IMAD.WIDE R12, R43, 0x4, R46 ;  /* 0x000000042b0c7825 */ /* 0x000fe200078e022e */
[----:B------:R-:W-:-:S02]  /*1ee0*/  SEL R11, R11, RZ, P6 ;  /* 0x000000ff0b0b7207 */ /* 0x000fc40003000000 */
[----:B------:R-:W-:Y:S02]  /*1ef0*/  SEL R10, R10, RZ, P1 ;  /* 0x000000ff0a0a7207 */ /* 0x000fe40000800000 */
[----:B------:R-:W-:Y:S02]  /*1f00*/  SEL R9, R9, RZ, P2 ;  /* 0x000000ff09097207 */ /* 0x000fe40001000000 */
[----:B------:R-:W-:Y:S01]  /*1f10*/  SEL R8, R8, RZ, P3 ;  /* 0x000000ff08087207 */ /* 0x000fe20001800000 */
[----:B------:R0:W-:Y:S01]  /*1f20*/  @!P0 STG.E.128 desc[UR6][R4.64], R36 ;  /* 0x0000002404008986 */ /* 0x0001e2000c101d06 */
[----:B------:R-:W-:Y:S02]  /*1f30*/  FSETP.GEU.AND P1, PT, R19, RZ, PT ;  /* 0x000000ff1300720b */ /* 0x000fe40003f2e000 */
[----:B------:R-:W-:Y:S01]  /*1f40*/  FSETP.GEU.AND P2, PT, R18, RZ, PT ;  /* 0x000000ff1200720b */ /* 0x000fe20003f4e000 */
[----:B------:R0:W-:Y:S01]  /*1f50*/  @!P0 STG.E.128 desc[UR6][R6.64], R32 ;  /* 0x0000002006008986 */ /* 0x0001e2000c101d06 */
[----:B------:R-:W-:-:S02]  /*1f60*/  FSETP.GEU.AND P3, PT, R17, RZ, PT ;  /* 0x000000ff1100720b */ /* 0x000fc40003f6e000 */
[----:B------:R-:W-:Y:S01]  /*1f70*/  FSETP.GEU.AND P4, PT, R16, RZ, PT ;  /* 0x000000ff1000720b */ /* 0x000fe20003f8e000 */
[----:B------:R0:W-:Y:S01]  /*1f80*/  @!P0 STG.E.128 desc[UR6][R12.64], R8 ;  /* 0x000000080c008986 */ /* 0x0001e2000c101d06 */
[----:B------:R-:W-:Y:S01]  /*1f90*/  IMAD.WIDE R46, R3, 0x4, R46 ;  /* 0x00000004032e7825 */ /* 0x000fe200078e022e */
[----:B------:R-:W-:Y:S02]  /*1fa0*/  SEL R19, R19, RZ, P1 ;  /* 0x000000ff13137207 */ /* 0x000fe40000800000 */
[----:B------:R-:W-:Y:S02]  /*1fb0*/  SEL R18, R18, RZ, P2 ;  /* 0x000000ff12127207 */ /* 0x000fe40001000000 */
[----:B------:R-:W-:Y:S02]  /*1fc0*/  SEL R17, R17, RZ, P3 ;  /* 0x000000ff11117207 */ /* 0x000fe40001800000 */
[----:B------:R-:W-:Y:S01]  /*1fd0*/  SEL R16, R16, RZ, P4 ;  /* 0x000000ff10107207 */ /* 0x000fe20002000000 */
[----:B0-----:R-:W-:Y:S06]  /*1fe0*/  @P0 EXIT ;  /* 0x000000000000094d */ /* 0x001fec0003800000 */
[----:B------:R-:W-:Y:S01]  /*1ff0*/  STG.E.128 desc[UR6][R46.64], R16 ;  /* 0x000000102e007986 */ /* 0x000fe2000c101d06 */
[----:B------:R-:W-:Y:S05]  /*2000*/  EXIT ;  /* 0x000000000000794d */ /* 0x000fea0003800000 */
.L_x_0:
[----:B------:R-:W-:-:S00]  /*2010*/  BRA `(.L_x_0) ;  /* 0xfffffffc00fc7947 */ /* 0x000fc0000383ffff */
[----:B------:R-:W-:-:S00]  /*2020*/  NOP ;  /* 0x0000000000007918 */ /* 0x000fc00000000000 */
        /* <DEDUP_REMOVED lines=13> */
.L_x_1:


//--------------------- .nv.global.init           --------------------------
	.section	.nv.global.init,"aw",@progbits
.nv.global.init:
	.type		_$_str,@object
	.size		_$_str,(_$_str_$_2 - _$_str)
_$_str:
        /*0000*/ 	.byte	0x5f, 0x5f, 0x43, 0x55, 0x44, 0x41, 0x5f, 0x46, 0x54, 0x5a, 0x00
	.type		_$_str_$_2,@object
	.size		_$_str_$_2,(.L_1 - _$_str_$_2)
_$_str_$_2:
        /*000b*/ 	.byte	0x5f, 0x5f, 0x43, 0x55, 0x44, 0x41, 0x5f, 0x50, 0x52, 0x45, 0x43, 0x5f, 0x53, 0x51, 0x52, 0x54
        /*001b*/ 	.byte	0x00
.L_1:


//--------------------- .nv.shared.triton_poi_fused_pixel_shuffle_16 --------------------------
	.section	.nv.shared.triton_poi_fused_pixel_shuffle_16,"aw",@nobits
	.sectionflags	@""
	.align	16
	.zero		1024


//--------------------- .nv.constant0.triton_poi_fused_pixel_shuffle_16 --------------------------
	.section	.nv.constant0.triton_poi_fused_pixel_shuffle_16,"a",@progbits
	.sectionflags	@""
	.align	4
.nv.constant0.triton_poi_fused_pixel_shuffle_16:
	.zero		584
